def matmul_kernel(
    a_ptr,
    b_ptr,
    c_ptr,
    M,
    N,
    K,
    stride_am,
    stride_ak,
    stride_bk,
    stride_bn,
    stride_cm,
    stride_cn,
    BLOCK_M: tl.constexpr,
    BLOCK_N: tl.constexpr,
    BLOCK_K: tl.constexpr,
    GROUP_M: tl.constexpr,
):
    pid = tl.program_id(axis=0)
    num_pid_m = tl.cdiv(M, BLOCK_M)
    num_pid_n = tl.cdiv(N, BLOCK_N)
    num_pid_in_group = GROUP_M * num_pid_n
    group_id = pid // num_pid_in_group
    first_pid_m = group_id * GROUP_M
    group_size_m = min(num_pid_m - first_pid_m, GROUP_M)
    pid_m = first_pid_m + ((pid % num_pid_in_group) % group_size_m)
    pid_n = (pid % num_pid_in_group) // group_size_m

    offs_am = (pid_m * BLOCK_M + tl.arange(0, BLOCK_M)) % M
    offs_bn = (pid_n * BLOCK_N + tl.arange(0, BLOCK_N)) % N
    offs_k = tl.arange(0, BLOCK_K)
    a_ptrs = a_ptr + offs_am[:, None] * stride_am + offs_k[None, :] * stride_ak
    b_ptrs = b_ptr + offs_k[:, None] * stride_bk + offs_bn[None, :] * stride_bn

    acc = tl.zeros((BLOCK_M, BLOCK_N), dtype=tl.float32)
    for kk in range(0, tl.cdiv(K, BLOCK_K)):
        a = tl.load(a_ptrs, mask=offs_k[None, :] < K - kk * BLOCK_K, other=0.0)
        b = tl.load(b_ptrs, mask=offs_k[:, None] < K - kk * BLOCK_K, other=0.0)
        acc = tl.dot(a, b, acc)
        a_ptrs += BLOCK_K * stride_ak
        b_ptrs += BLOCK_K * stride_bk

    c = acc.to(c_ptr.dtype.element_ty)
    offs_cm = pid_m * BLOCK_M + tl.arange(0, BLOCK_M)
    offs_cn = pid_n * BLOCK_N + tl.arange(0, BLOCK_N)
    c_ptrs = c_ptr + offs_cm[:, None] * stride_cm + offs_cn[None, :] * stride_cn
    mask = (offs_cm[:, None] < M) & (offs_cn[None, :] < N)
    tl.store(c_ptrs, c, mask=mask)

# config = {"BLOCK_K": 64, "BLOCK_M": 64, "BLOCK_N": 64, "GROUP_M": 8, "arch": "sm_100", "dtype": "fp32", "num_ctas": 1, "num_stages": 3, "num_warps": 4}
# arch = sm_100


// ===== COMPILED SASS (sm_100a) =====

	.target	sm_100a

	.elftype	@"ET_EXEC"


//--------------------- .note.nv.tkinfo           --------------------------
	.section	.note.nv.tkinfo,"",@"SHT_NOTE"
	.sectionflags	@"SHF_NOTE_NV_TKINFO"
	.tkinfo
        /*0018*/ 	.word	0x00000081
        /*0030*/ 	.string	""
        /*0030*/ 	.string	"ptxas-blackwell"
        /*0030*/ 	.string	"Cuda compilation tools, release 12.9, V12.9.86"
        /*0030*/ 	.string	"Build cuda_12.9.r12.9/compiler.36037853_0"
        /*0030*/ 	.string	"-v  -suppress-debug-info  -lineinfo  -arch sm_100a "



//--------------------- .note.nv.cuver            --------------------------
	.section	.note.nv.cuver,"",@"SHT_NOTE"
	.sectionflags	@"SHF_NOTE_NV_CUVER"
        /*0018*/ 	.short	0x0001
        /*001a*/ 	.short	0x0064
        /*001c*/ 	.short	0x0001
        /*001e*/ 	.short	0x0000
        /*0020*/ 	.short	0x0001
        /*0022*/ 	.short	0x0000


//--------------------- .nv.info                  --------------------------
	.section	.nv.info,"",@"SHT_CUDA_INFO"
	.align	4


	//----- nvinfo : EIATTR_REGCOUNT
	.align		4
        /*0000*/ 	.byte	0x04, 0x2f
        /*0002*/ 	.short	(.L_4 - .L_3)
	.align		4
.L_3:
        /*0004*/ 	.word	index@(matmul_kernel)
        /*0008*/ 	.word	0x000000ff


	//----- nvinfo : EIATTR_FRAME_SIZE
	.align		4
.L_4:
        /*000c*/ 	.byte	0x04, 0x11
        /*000e*/ 	.short	(.L_6 - .L_5)
	.align		4
.L_5:
        /*0010*/ 	.word	index@($__internal_2_$__cuda_sm10x_tcgen05_guardrail_trap_unallocated_columns_being_dealloced)
        /*0014*/ 	.word	0x00000000


	//----- nvinfo : EIATTR_FRAME_SIZE
	.align		4
.L_6:
        /*0018*/ 	.byte	0x04, 0x11
        /*001a*/ 	.short	(.L_8 - .L_7)
	.align		4
.L_7:
        /*001c*/ 	.word	index@($__internal_1_$__cuda_sm10x_tcgen05_guardrail_trap_phase_invalid_during_alloc)
        /*0020*/ 	.word	0x00000000


	//----- nvinfo : EIATTR_FRAME_SIZE
	.align		4
.L_8:
        /*0024*/ 	.byte	0x04, 0x11
        /*0026*/ 	.short	(.L_10 - .L_9)
	.align		4
.L_9:
        /*0028*/ 	.word	index@($__internal_0_$__cuda_sm10x_tcgen05_guardrail_trap_col_being_dealloced_not_returned_by_alloc)
        /*002c*/ 	.word	0x00000000


	//----- nvinfo : EIATTR_FRAME_SIZE
	.align		4
.L_10:
        /*0030*/ 	.byte	0x04, 0x11
        /*0032*/ 	.short	(.L_12 - .L_11)
	.align		4
.L_11:
        /*0034*/ 	.word	index@(matmul_kernel)
        /*0038*/ 	.word	0x00000000


	//----- nvinfo : EIATTR_MIN_STACK_SIZE
	.align		4
.L_12:
        /*003c*/ 	.byte	0x04, 0x12
        /*003e*/ 	.short	(.L_14 - .L_13)
	.align		4
.L_13:
        /*0040*/ 	.word	index@(matmul_kernel)
        /*0044*/ 	.word	0x00000000
.L_14:


//--------------------- .nv.info.matmul_kernel    --------------------------
	.section	.nv.info.matmul_kernel,"",@"SHT_CUDA_INFO"
	.sectionflags	@""
	.align	4


	//----- nvinfo : EIATTR_CUDA_API_VERSION
	.align		4
        /*0000*/ 	.byte	0x04, 0x37
        /*0002*/ 	.short	(.L_16 - .L_15)
.L_15:
        /*0004*/ 	.word	0x00000081


	//----- nvinfo : EIATTR_KPARAM_INFO
	.align		4
.L_16:
        /*0008*/ 	.byte	0x04, 0x17
        /*000a*/ 	.short	(.L_18 - .L_17)
.L_17:
        /*000c*/ 	.word	0x00000000
        /*0010*/ 	.short	0x000d
        /*0012*/ 	.short	0x0048
        /*0014*/ 	.byte	0x00, 0xf4, 0x21, 0x00


	//----- nvinfo : EIATTR_KPARAM_INFO
	.align		4
.L_18:
        /*0018*/ 	.byte	0x04, 0x17
        /*001a*/ 	.short	(.L_20 - .L_19)
.L_19:
        /*001c*/ 	.word	0x00000000
        /*0020*/ 	.short	0x000c
        /*0022*/ 	.short	0x0040
        /*0024*/ 	.byte	0x00, 0xf4, 0x21, 0x00


	//----- nvinfo : EIATTR_KPARAM_INFO
	.align		4
.L_20:
        /*0028*/ 	.byte	0x04, 0x17
        /*002a*/ 	.short	(.L_22 - .L_21)
.L_21:
        /*002c*/ 	.word	0x00000000
        /*0030*/ 	.short	0x000b
        /*0032*/ 	.short	0x0038
        /*0034*/ 	.byte	0x00, 0xf0, 0x11, 0x00


	//----- nvinfo : EIATTR_KPARAM_INFO
	.align		4
.L_22:
        /*0038*/ 	.byte	0x04, 0x17
        /*003a*/ 	.short	(.L_24 - .L_23)
.L_23:
        /*003c*/ 	.word	0x00000000
        /*0040*/ 	.short	0x000a
        /*0042*/ 	.short	0x0034
        /*0044*/ 	.byte	0x00, 0xf0, 0x11, 0x00


	//----- nvinfo : EIATTR_KPARAM_INFO
	.align		4
.L_24:
        /*0048*/ 	.byte	0x04, 0x17
        /*004a*/ 	.short	(.L_26 - .L_25)
.L_25:
        /*004c*/ 	.word	0x00000000
        /*0050*/ 	.short	0x0009
        /*0052*/ 	.short	0x0030
        /*0054*/ 	.byte	0x00, 0xf0, 0x11, 0x00


	//----- nvinfo : EIATTR_KPARAM_INFO
	.align		4
.L_26:
        /*0058*/ 	.byte	0x04, 0x17
        /*005a*/ 	.short	(.L_28 - .L_27)
.L_27:
        /*005c*/ 	.word	0x00000000
        /*0060*/ 	.short	0x0008
        /*0062*/ 	.short	0x002c
        /*0064*/ 	.byte	0x00, 0xf0, 0x11, 0x00


	//----- nvinfo : EIATTR_KPARAM_INFO
	.align		4
.L_28:
        /*0068*/ 	.byte	0x04, 0x17
        /*006a*/ 	.short	(.L_30 - .L_29)
.L_29:
        /*006c*/ 	.word	0x00000000
        /*0070*/ 	.short	0x0007
        /*0072*/ 	.short	0x0028
        /*0074*/ 	.byte	0x00, 0xf0, 0x11, 0x00


	//----- nvinfo : EIATTR_KPARAM_INFO
	.align		4
.L_30:
        /*0078*/ 	.byte	0x04, 0x17
        /*007a*/ 	.short	(.L_32 - .L_31)
.L_31:
        /*007c*/ 	.word	0x00000000
        /*0080*/ 	.short	0x0006
        /*0082*/ 	.short	0x0024
        /*0084*/ 	.byte	0x00, 0xf0, 0x11, 0x00


	//----- nvinfo : EIATTR_KPARAM_INFO
	.align		4
.L_32:
        /*0088*/ 	.byte	0x04, 0x17
        /*008a*/ 	.short	(.L_34 - .L_33)
.L_33:
        /*008c*/ 	.word	0x00000000
        /*0090*/ 	.short	0x0005
        /*0092*/ 	.short	0x0020
        /*0094*/ 	.byte	0x00, 0xf0, 0x11, 0x00


	//----- nvinfo : EIATTR_KPARAM_INFO
	.align		4
.L_34:
        /*0098*/ 	.byte	0x04, 0x17
        /*009a*/ 	.short	(.L_36 - .L_35)
.L_35:
        /*009c*/ 	.word	0x00000000
        /*00a0*/ 	.short	0x0004
        /*00a2*/ 	.short	0x001c
        /*00a4*/ 	.byte	0x00, 0xf0, 0x11, 0x00


	//----- nvinfo : EIATTR_KPARAM_INFO
	.align		4
.L_36:
        /*00a8*/ 	.byte	0x04, 0x17
        /*00aa*/ 	.short	(.L_38 - .L_37)
.L_37:
        /*00ac*/ 	.word	0x00000000
        /*00b0*/ 	.short	0x0003
        /*00b2*/ 	.short	0x0018
        /*00b4*/ 	.byte	0x00, 0xf0, 0x11, 0x00


	//----- nvinfo : EIATTR_KPARAM_INFO
	.align		4
.L_38:
        /*00b8*/ 	.byte	0x04, 0x17
        /*00ba*/ 	.short	(.L_40 - .L_39)
.L_39:
        /*00bc*/ 	.word	0x00000000
        /*00c0*/ 	.short	0x0002
        /*00c2*/ 	.short	0x0010
        /*00c4*/ 	.byte	0x00, 0xf4, 0x21, 0x00


	//----- nvinfo : EIATTR_KPARAM_INFO
	.align		4
.L_40:
        /*00c8*/ 	.byte	0x04, 0x17
        /*00ca*/ 	.short	(.L_42 - .L_41)
.L_41:
        /*00cc*/ 	.word	0x00000000
        /*00d0*/ 	.short	0x0001
        /*00d2*/ 	.short	0x0008
        /*00d4*/ 	.byte	0x00, 0xf4, 0x21, 0x00


	//----- nvinfo : EIATTR_KPARAM_INFO
	.align		4
.L_42:
        /*00d8*/ 	.byte	0x04, 0x17
        /*00da*/ 	.short	(.L_44 - .L_43)
.L_43:
        /*00dc*/ 	.word	0x00000000
        /*00e0*/ 	.short	0x0000
        /*00e2*/ 	.short	0x0000
        /*00e4*/ 	.byte	0x00, 0xf4, 0x21, 0x00


	//----- nvinfo : EIATTR_AT_ENTRY_FRAGMENTS
	.align		4
.L_44:
        /*00e8*/ 	.byte	0x04, 0x4f
        /*00ea*/ 	.short	(.L_46 - .L_45)


	//   ....[0]....
.L_45:
        /*00ec*/ 	.word	0x00000004


	//----- nvinfo : EIATTR_RESERVED_SMEM_USED
	.align		4
.L_46:
        /*00f0*/ 	.byte	0x01, 0x41
	.zero		2


	//----- nvinfo : EIATTR_SPARSE_MMA_MASK
	.align		4
        /*00f4*/ 	.byte	0x03, 0x50
        /*00f6*/ 	.short	0x0000


	//----- nvinfo : EIATTR_TCGEN05_1CTA_USED
	.align		4
        /*00f8*/ 	.byte	0x01, 0x51
	.zero		2


	//----- nvinfo : EIATTR_MAXREG_COUNT
	.align		4
        /*00fc*/ 	.byte	0x03, 0x1b
        /*00fe*/ 	.short	0x00ff


	//----- nvinfo : EIATTR_NUM_BARRIERS
	.align		4
        /*0100*/ 	.byte	0x02, 0x4c
        /*0102*/ 	.byte	0x01
	.zero		1


	//----- nvinfo : EIATTR_INT_WARP_WIDE_INSTR_OFFSETS
	.align		4
        /*0104*/ 	.byte	0x04, 0x31
        /*0106*/ 	.short	(.L_48 - .L_47)


	//   ....[0]....
.L_47:
        /*0108*/ 	.word	0x00002e10


	//   ....[1]....
        /*010c*/ 	.word	0x00002e30


	//   ....[2]....
        /*0110*/ 	.word	0x00002f60


	//   ....[3]....
        /*0114*/ 	.word	0x0000b410


	//   ....[4]....
        /*0118*/ 	.word	0x0000b460


	//----- nvinfo : EIATTR_COOP_GROUP_MASK_REGIDS
	.align		4
.L_48:
        /*011c*/ 	.byte	0x04, 0x29
        /*011e*/ 	.short	(.L_50 - .L_49)


	//   ....[0]....
.L_49:
        /*0120*/ 	.word	0xffffffff


	//   ....[1]....
        /*0124*/ 	.word	0xffffffff


	//   ....[2]....
        /*0128*/ 	.word	0xffffffff


	//   ....[3]....
        /*012c*/ 	.word	0xffffffff


	//----- nvinfo : EIATTR_COOP_GROUP_INSTR_OFFSETS
	.align		4
.L_50:
        /*0130*/ 	.byte	0x04, 0x28
        /*0132*/ 	.short	(.L_52 - .L_51)


	//   ....[0]....
.L_51:
        /*0134*/ 	.word	0x00000060


	//   ....[1]....
        /*0138*/ 	.word	0x00000320


	//   ....[2]....
        /*013c*/ 	.word	0x0000b2a0


	//   ....[3]....
        /*0140*/ 	.word	0x0000b510


	//----- nvinfo : EIATTR_VRC_CTA_INIT_COUNT
	.align		4
.L_52:
        /*0144*/ 	.byte	0x02, 0x4a
        /*0146*/ 	.byte	0x80
	.zero		1


	//----- nvinfo : EIATTR_MBARRIER_INSTR_OFFSETS
	.align		4
        /*0148*/ 	.byte	0x04, 0x39
        /*014a*/ 	.short	(.L_54 - .L_53)


	//   ....[0]....
.L_53:
        /*014c*/ 	.word	0x00003090
        /*0150*/ 	.word	0x000000ff
        /*0154*/ 	.word	0x00000000
        /*0158*/ 	.short	0x0100
        /*015a*/ 	.byte	0x1c
	.zero		1


	//   ....[1]....
        /*015c*/ 	.word	0x00003220
        /*0160*/ 	.word	0x000000ff
        /*0164*/ 	.word	0x00018008
        /*0168*/ 	.short	0x0100
        /*016a*/ 	.byte	0x1d
	.zero		1


	//   ....[2]....
        /*016c*/ 	.word	0x00008960
        /*0170*/ 	.word	0x000000ff
        /*0174*/ 	.word	0x00000000
        /*0178*/ 	.short	0x010a
        /*017a*/ 	.byte	0x21
	.zero		1


	//   ....[3]....
        /*017c*/ 	.word	0x0000a350
        /*0180*/ 	.word	0x000000ff
        /*0184*/ 	.word	0x00000000
        /*0188*/ 	.short	0x010a
        /*018a*/ 	.byte	0x1c
	.zero		1


	//   ....[4]....
        /*018c*/ 	.word	0x0000a3d0
        /*0190*/ 	.word	0x000000ff
        /*0194*/ 	.word	0x00018000
        /*0198*/ 	.short	0x0108
        /*019a*/ 	.byte	0x1d
	.zero		1


	//   ....[5]....
        /*019c*/ 	.word	0x0000a470
        /*01a0*/ 	.word	0x000000ff
        /*01a4*/ 	.word	0x00018008
        /*01a8*/ 	.short	0x0108
        /*01aa*/ 	.byte	0x1d
	.zero		1


	//   ....[6]....
        /*01ac*/ 	.word	0x0000b530
        /*01b0*/ 	.word	0x000000ff
        /*01b4*/ 	.word	0x00000000
        /*01b8*/ 	.short	0x010a
        /*01ba*/ 	.byte	0x21
	.zero		1


	//   ....[7]....
        /*01bc*/ 	.word	0x0000b560
        /*01c0*/ 	.word	0x000000ff
        /*01c4*/ 	.word	0x00000000
        /*01c8*/ 	.short	0x010a
        /*01ca*/ 	.byte	0x1c
	.zero		1


	//----- nvinfo : EIATTR_NUM_MBARRIERS
	.align		4
.L_54:
        /*01cc*/ 	.byte	0x03, 0x38
        /*01ce*/ 	.short	0x0002


	//----- nvinfo : EIATTR_EXIT_INSTR_OFFSETS
	.align		4
        /*01d0*/ 	.byte	0x04, 0x1c
        /*01d2*/ 	.short	(.L_56 - .L_55)


	//   ....[0]....
.L_55:
        /*01d4*/ 	.word	0x0000b520


	//----- nvinfo : EIATTR_REQNTID
	.align		4
.L_56:
        /*01d8*/ 	.byte	0x04, 0x10
        /*01da*/ 	.short	(.L_58 - .L_57)
.L_57:
        /*01dc*/ 	.word	0x00000080
        /*01e0*/ 	.word	0x00000001
        /*01e4*/ 	.word	0x00000001


	//----- nvinfo : EIATTR_CRS_STACK_SIZE
	.align		4
.L_58:
        /*01e8*/ 	.byte	0x04, 0x1e
        /*01ea*/ 	.short	(.L_60 - .L_59)
.L_59:
        /*01ec*/ 	.word	0x00000000


	//----- nvinfo : EIATTR_CBANK_PARAM_SIZE
	.align		4
.L_60:
        /*01f0*/ 	.byte	0x03, 0x19
        /*01f2*/ 	.short	0x0050


	//----- nvinfo : EIATTR_PARAM_CBANK
	.align		4
        /*01f4*/ 	.byte	0x04, 0x0a
        /*01f6*/ 	.short	(.L_62 - .L_61)
	.align		4
.L_61:
        /*01f8*/ 	.word	index@(.nv.constant0.matmul_kernel)
        /*01fc*/ 	.short	0x0380
        /*01fe*/ 	.short	0x0050


	//----- nvinfo : EIATTR_SW_WAR
	.align		4
.L_62:
        /*0200*/ 	.byte	0x04, 0x36
        /*0202*/ 	.short	(.L_64 - .L_63)
.L_63:
        /*0204*/ 	.word	0x00000008
.L_64:


//--------------------- .nv.compat                --------------------------
	.section	.nv.compat,"",@"SHT_CUDA_COMPAT_INFO"
	.align	4
        /*0000*/ 	.byte	0x02, 0x02, 0x02, 0x00, 0x02, 0x05, 0x05, 0x00, 0x02, 0x03, 0x00, 0x00, 0x02, 0x06, 0x01, 0x00


//--------------------- .nv.callgraph             --------------------------
	.section	.nv.callgraph,"",@"SHT_CUDA_CALLGRAPH"
	.align	4
	.sectionentsize	8
	.align		4
        /*0000*/ 	.word	0x00000000
	.align		4
        /*0004*/ 	.word	0xffffffff
	.align		4
        /*0008*/ 	.word	0x00000000
	.align		4
        /*000c*/ 	.word	0xfffffffe
	.align		4
        /*0010*/ 	.word	0x00000000
	.align		4
        /*0014*/ 	.word	0xfffffffd
	.align		4
        /*0018*/ 	.word	0x00000000
	.align		4
        /*001c*/ 	.word	0xfffffffc


//--------------------- .text.matmul_kernel       --------------------------
	.section	.text.matmul_kernel,"ax",@progbits
	.align	128
        .global         matmul_kernel
        .type           matmul_kernel,@function
        .size           matmul_kernel,(.L_x_20 - matmul_kernel)
        .other          matmul_kernel,@"STO_CUDA_ENTRY STV_DEFAULT"
matmul_kernel:
.text.matmul_kernel:
[----:B------:R-:W1:Y:S01]  /*0000*/  LDC R1, c[0x0][0x37c] ;  /* 0x0000df00ff017b82 */ /* 0x000e620000000800 */
[----:B------:R-:W2:Y:S02]  /*0010*/  S2R R0, SR_TID.X ;  /* 0x0000000000007919 */ /* 0x000ea40000002100 */
[----:B--2---:R-:W-:-:S13]  /*0020*/  ISETP.GE.U32.AND P0, PT, R0, 0x20, PT ;  /* 0x000000200000780c */ /* 0x004fda0003f06070 */
[----:B------:R-:W-:Y:S02]  /*0030*/  VOTEU.ANY UP0, P0 ;  /* 0x0000000000ff7886 */ /* 0x000fe40000000100 */
[----:B-1----:R-:W-:Y:S05]  /*0040*/  BRA.U UP0, `(.L_x_0) ;  /* 0x0000000100b87547 */ /* 0x002fea000b800000 */
[----:B------:R-:W1:Y:S01]  /*0050*/  S2UR UR6, SR_CgaCtaId ;  /* 0x00000000000679c3 */ /* 0x000e620000008800 */
[----:B------:R-:W-:Y:S01]  /*0060*/  NOP ;  /* 0x0000000000007918 */ /* 0x000fe20000000000 */
[----:B------:R-:W-:Y:S02]  /*0070*/  UMOV UR4, 0x40 ;  /* 0x0000004000047882 */ /* 0x000fe40000000000 */
[----:B-1----:R-:W-:-:S09]  /*0080*/  ULEA UR4, UR6, UR4, 0x18 ;  /* 0x0000000406047291 */ /* 0x002fd2000f8ec0ff */
[----:B------:R-:W1:Y:S01]  /*0090*/  LDS.U8 R0, [UR4] ;  /* 0x00000004ff007984 */ /* 0x000e620008000000 */
[----:B------:R-:W-:Y:S02]  /*00a0*/  UMOV UR4, 0x400 ;  /* 0x0000040000047882 */ /* 0x000fe40000000000 */
[----:B------:R-:W-:Y:S01]  /*00b0*/  ULEA UR4, UR6, UR4, 0x18 ;  /* 0x0000000406047291 */ /* 0x000fe2000f8ec0ff */
[----:B-1----:R-:W-:-:S13]  /*00c0*/  ISETP.NE.AND P0, PT, R0, RZ, PT ;  /* 0x000000ff0000720c */ /* 0x002fda0003f05270 */
[----:B------:R-:W-:Y:S05]  /*00d0*/  @P0 BRA `(.L_x_1) ;  /* 0x00000000007c0947 */ /* 0x000fea0003800000 */
[----:B------:R-:W-:-:S13]  /*00e0*/  ELECT P0, URZ, PT ;  /* 0x0000000000ff782f */ /* 0x000fda0003800000 */
[----:B------:R-:W-:Y:S05]  /*00f0*/  @!P0 BRA `(.L_x_2) ;  /* 0x0000000000848947 */ /* 0x000fea0003800000 */
[----:B------:R-:W-:Y:S01]  /*0100*/  UMOV UR5, 0x2 ;  /* 0x0000000200057882 */ /* 0x000fe20000000000 */
[----:B------:R-:W-:Y:S02]  /*0110*/  IMAD.MOV.U32 R4, RZ, RZ, 0x1 ;  /* 0x00000001ff047424 */ /* 0x000fe400078e00ff */
[----:B------:R-:W-:Y:S02]  /*0120*/  IMAD.MOV.U32 R5, RZ, RZ, 0x3 ;  /* 0x00000003ff057424 */ /* 0x000fe400078e00ff */
[----:B------:R-:W-:Y:S04]  /*0130*/  DEPBAR.LE SB1, 0x36 ;  /* 0x00009d800000791a */ /* 0x000fe80000000000 */
[----:B------:R-:W1:Y:S02]  /*0140*/  UTCATOMSWS.FIND_AND_SET.ALIGN UP1, UR5, UR5 ;  /* 0x00000005000575e3 */ /* 0x000e640008020800 */
[----:B-1----:R-:W-:-:S04]  /*0150*/  PLOP3.LUT P0, PT, PT, PT, UP1, 0x80, 0x8 ;  /* 0x000000000008781c */ /* 0x002fc80003f0f018 */
[----:B------:R-:W-:-:S04]  /*0160*/  SEL R0, RZ, 0xffffffff, !P0 ;  /* 0xffffffffff007807 */ /* 0x000fc80004000000 */
[----:B------:R-:W-:Y:S01]  /*0170*/  ISETP.NE.AND P0, PT, R0, RZ, PT ;  /* 0x000000ff0000720c */ /* 0x000fe20003f05270 */
[----:B------:R-:W-:-:S12]  /*0180*/  IMAD.U32 R0, RZ, RZ, UR5 ;  /* 0x00000005ff007e24 */ /* 0x000fd8000f8e00ff */
[----:B------:R-:W-:Y:S05]  /*0190*/  @P0 BRA `(.L_x_3) ;  /* 0x0000000000240947 */ /* 0x000fea0003800000 */
.L_x_4:
[----:B------:R-:W-:Y:S05]  /*01a0*/  NANOSLEEP 0x64 ;  /* 0x000000640000795d */ /* 0x000fea0003800000 */
[----:B------:R-:W-:-:S05]  /*01b0*/  UMOV UR5, 0x2 ;  /* 0x0000000200057882 */ /* 0x000fca0000000000 */
[----:B------:R-:W-:Y:S04]  /*01c0*/  DEPBAR.LE SB1, 0x36 ;  /* 0x00009d800000791a */ /* 0x000fe80000000000 */
[----:B------:R-:W1:Y:S02]  /*01d0*/  UTCATOMSWS.FIND_AND_SET.ALIGN UP1, UR5, UR5 ;  /* 0x00000005000575e3 */ /* 0x000e640008020800 */
[----:B-1----:R-:W-:-:S04]  /*01e0*/  PLOP3.LUT P0, PT, PT, PT, UP1, 0x80, 0x8 ;  /* 0x000000000008781c */ /* 0x002fc80003f0f018 */
[----:B------:R-:W-:-:S04]  /*01f0*/  SEL R0, RZ, 0xffffffff, !P0 ;  /* 0xffffffffff007807 */ /* 0x000fc80004000000 */
[----:B------:R-:W-:Y:S01]  /*0200*/  ISETP.NE.AND P0, PT, R0, RZ, PT ;  /* 0x000000ff0000720c */ /* 0x000fe20003f05270 */
[----:B------:R-:W-:-:S12]  /*0210*/  IMAD.U32 R0, RZ, RZ, UR5 ;  /* 0x00000005ff007e24 */ /* 0x000fd8000f8e00ff */
[----:B------:R-:W-:Y:S05]  /*0220*/  @!P0 BRA `(.L_x_4) ;  /* 0xfffffffc00dc8947 */ /* 0x000fea000383ffff */
.L_x_3:
[C---:B------:R-:W-:Y:S01]  /*0230*/  VIADD R3, R0.reuse, 0x10 ;  /* 0x0000001000037836 */ /* 0x040fe20000000000 */
[----:B------:R-:W-:Y:S01]  /*0240*/  UMOV UR5, 0x50 ;  /* 0x0000005000057882 */ /* 0x000fe20000000000 */
[----:B------:R-:W-:Y:S01]  /*0250*/  SHF.L.U32 R2, R5, R0, RZ ;  /* 0x0000000005027219 */ /* 0x000fe200000006ff */
[----:B------:R-:W-:Y:S01]  /*0260*/  ULEA UR5, UR6, UR5, 0x18 ;  /* 0x0000000506057291 */ /* 0x000fe2000f8ec0ff */
[----:B------:R-:W-:Y:S01]  /*0270*/  IMAD.SHL.U32 R0, R0, 0x20, RZ ;  /* 0x0000002000007824 */ /* 0x000fe200078e00ff */
[----:B------:R-:W-:-:S04]  /*0280*/  SHF.L.U32 R3, R4, R3, RZ ;  /* 0x0000000304037219 */ /* 0x000fc800000006ff */
[----:B------:R-:W-:-:S05]  /*0290*/  LOP3.LUT R2, R3, R2, RZ, 0xfc, !PT ;  /* 0x0000000203027212 */ /* 0x000fca00078efcff */
[----:B------:R1:W-:Y:S04]  /*02a0*/  ATOMS.OR RZ, [UR5], R2 ;  /* 0x00000002ffff798c */ /* 0x0003e8000b000005 */
[----:B------:R1:W-:Y:S01]  /*02b0*/  STS [UR4], R0 ;  /* 0x00000000ff007988 */ /* 0x0003e20008000804 */
[----:B------:R-:W-:Y:S05]  /*02c0*/  BRA `(.L_x_2) ;  /* 0x0000000000107947 */ /* 0x000fea0003800000 */
.L_x_1:
[----:B------:R-:W-:Y:S01]  /*02d0*/  IMAD.MOV.U32 R0, RZ, RZ, -0x1 ;  /* 0xffffffffff007424 */ /* 0x000fe200078e00ff */
[----:B------:R-:W-:-:S04]  /*02e0*/  MOV R2, 0x310 ;  /* 0x0000031000027802 */ /* 0x000fc80000000f00 */
[----:B------:R1:W-:Y:S03]  /*02f0*/  STS [UR4], R0 ;  /* 0x00000000ff007988 */ /* 0x0003e60008000804 */
[----:B-1----:R-:W-:Y:S05]  /*0300*/  CALL.REL.NOINC `($__internal_1_$__cuda_sm10x_tcgen05_guardrail_trap_phase_invalid_during_alloc) ;  /* 0x000000b000ac7944 */ /* 0x002fea0003c00000 */
.L_x_2:
[----:B------:R-:W-:Y:S05]  /*0310*/  WARPSYNC.ALL ;  /* 0x0000000000007948 */ /* 0x000fea0003800000 */
[----:B------:R-:W-:Y:S01]  /*0320*/  NOP ;  /* 0x0000000000007918 */ /* 0x000fe20000000000 */
.L_x_0:
[----:B------:R-:W2:Y:S01]  /*0330*/  LDC.64 R18, c[0x0][0x398] ;  /* 0x0000e600ff127b82 */ /* 0x000ea20000000a00 */
[----:B------:R-:W3:Y:S01]  /*0340*/  S2R R5, SR_CTAID.X ;  /* 0x0000000000057919 */ /* 0x000ee20000002500 */
[----:B------:R-:W4:Y:S01]  /*0350*/  LDCU UR32, c[0x0][0x3a0] ;  /* 0x00007400ff2077ac */ /* 0x000f220008000800 */
[----:B------:R-:W5:Y:S01]  /*0360*/  S2R R86, SR_TID.X ;  /* 0x0000000000567919 */ /* 0x000f620000002100 */
[----:B------:R-:W1:Y:S04]  /*0370*/  LDCU.64 UR16, c[0x0][0x3a8] ;  /* 0x00007500ff1077ac */ /* 0x000e680008000a00 */
[----:B------:R-:W1:Y:S01]  /*0380*/  S2UR UR5, SR_CgaCtaId ;  /* 0x00000000000579c3 */ /* 0x000e620000008800 */
[----:B------:R-:W1:Y:S01]  /*0390*/  LDCU.128 UR20, c[0x0][0x380] ;  /* 0x00007000ff1477ac */ /* 0x000e620008000c00 */
[----:B------:R-:W-:Y:S01]  /*03a0*/  UMOV UR29, 0x400 ;  /* 0x00000400001d7882 */ /* 0x000fe20000000000 */
[----:B------:R-:W1:Y:S01]  /*03b0*/  LDCU UR9, c[0x0][0x3b0] ;  /* 0x00007600ff0977ac */ /* 0x000e620008000800 */
[----:B------:R-:W-:Y:S01]  /*03c0*/  UMOV UR7, 0x1 ;  /* 0x0000000100077882 */ /* 0x000fe20000000000 */
[----:B----4-:R-:W-:Y:S01]  /*03d0*/  UIADD3 UR12, UPT, UPT, UR32, 0x3f, URZ ;  /* 0x0000003f200c7890 */ /* 0x010fe2000fffe0ff */
[----:B------:R-:W4:Y:S01]  /*03e0*/  LDCU.64 UR38, c[0x0][0x358] ;  /* 0x00006b00ff2677ac */ /* 0x000f220008000a00 */
[----:B-12---:R-:W-:Y:S01]  /*03f0*/  VIADD R0, R19, 0x3f ;  /* 0x0000003f13007836 */ /* 0x006fe20000000000 */
[----:B------:R-:W-:Y:S01]  /*0400*/  IABS R22, R18 ;  /* 0x0000001200167213 */ /* 0x000fe20000000000 */
[----:B------:R-:W-:Y:S01]  /*0410*/  UISETP.GT.AND UP1, UPT, UR12, 0x3f, UPT ;  /* 0x0000003f0c00788c */ /* 0x000fe2000bf24270 */
[----:B------:R-:W-:-:S02]  /*0420*/  IMAD.U32 R55, RZ, RZ, UR16 ;  /* 0x00000010ff377e24 */ /* 0x000fc4000f8e00ff */
[----:B------:R-:W-:Y:S01]  /*0430*/  SHF.R.S32.HI R3, RZ, 0x1f, R0 ;  /* 0x0000001fff037819 */ /* 0x000fe20000011400 */
[----:B------:R-:W-:Y:S01]  /*0440*/  USEL UR4, URZ, 0x4, !UP1 ;  /* 0x00000004ff047887 */ /* 0x000fe2000c800000 */
[----:B------:R-:W-:Y:S01]  /*0450*/  IMAD.U32 R87, RZ, RZ, UR16 ;  /* 0x00000010ff577e24 */ /* 0x000fe2000f8e00ff */
[----:B------:R-:W-:Y:S01]  /*0460*/  ULEA UR29, UR5, UR29, 0x18 ;  /* 0x0000001d051d7291 */ /* 0x000fe2000f8ec0ff */
[----:B------:R-:W-:Y:S01]  /*0470*/  LEA.HI R3, R3, R0, RZ, 0x6 ;  /* 0x0000000003037211 */ /* 0x000fe200078f30ff */
[----:B------:R-:W-:Y:S01]  /*0480*/  IMAD.U32 R89, RZ, RZ, UR16 ;  /* 0x00000010ff597e24 */ /* 0x000fe2000f8e00ff */
[----:B---3--:R-:W-:Y:S01]  /*0490*/  IABS R8, R5 ;  /* 0x0000000500087213 */ /* 0x008fe20000000000 */
[----:B------:R-:W-:Y:S01]  /*04a0*/  IMAD.U32 R24, RZ, RZ, UR4 ;  /* 0x00000004ff187e24 */ /* 0x000fe2000f8e00ff */
[----:B------:R-:W-:Y:S01]  /*04b0*/  SHF.R.S32.HI R3, RZ, 0x6, R3 ;  /* 0x00000006ff037819 */ /* 0x000fe20000011403 */
[----:B------:R-:W-:Y:S01]  /*04c0*/  IMAD.U32 R76, RZ, RZ, UR16 ;  /* 0x00000010ff4c7e24 */ /* 0x000fe2000f8e00ff */
[----:B-----5:R-:W-:Y:S01]  /*04d0*/  LOP3.LUT R82, R86, 0x3f, RZ, 0xc0, !PT ;  /* 0x0000003f56527812 */ /* 0x020fe200078ec0ff */
[----:B------:R-:W-:Y:S01]  /*04e0*/  IMAD.U32 R80, RZ, RZ, UR16 ;  /* 0x00000010ff507e24 */ /* 0x000fe2000f8e00ff */
[----:B------:R-:W1:Y:S01]  /*04f0*/  LDCU UR4, c[0x0][0x3a4] ;  /* 0x00007480ff0477ac */ /* 0x000e620008000800 */
[----:B------:R-:W-:Y:S01]  /*0500*/  IMAD.SHL.U32 R4, R3, 0x8, RZ ;  /* 0x0000000803047824 */ /* 0x000fe200078e00ff */
[----:B------:R-:W-:-:S04]  /*0510*/  UIADD3 UR33, UPT, UPT, UR29, 0x18000, URZ ;  /* 0x000180001d217890 */ /* 0x000fc8000fffe0ff */
[-C--:B------:R-:W-:Y:S02]  /*0520*/  IABS R7, R4.reuse ;  /* 0x0000000400077213 */ /* 0x080fe40000000000 */
[----:B------:R-:W-:Y:S02]  /*0530*/  IABS R10, R4 ;  /* 0x00000004000a7213 */ /* 0x000fe40000000000 */
[----:B------:R-:W2:Y:S01]  /*0540*/  I2F.RP R0, R7 ;  /* 0x0000000700007306 */ /* 0x000ea20000209400 */
[----:B------:R-:W-:-:S07]  /*0550*/  UMOV UR28, UR33 ;  /* 0x00000021001c7c82 */ /* 0x000fce0008000000 */
[----:B--2---:R-:W2:Y:S02]  /*0560*/  MUFU.RCP R0, R0 ;  /* 0x0000000000007308 */ /* 0x004ea40000001000 */
[----:B--2---:R-:W-:Y:S02]  /*0570*/  VIADD R2, R0, 0xffffffe ;  /* 0x0ffffffe00027836 */ /* 0x004fe40000000000 */
[----:B------:R-:W-:-:S04]  /*0580*/  IMAD.MOV R0, RZ, RZ, -R10 ;  /* 0x000000ffff007224 */ /* 0x000fc800078e0a0a */
[----:B------:R2:W3:Y:S02]  /*0590*/  F2I.FTZ.U32.TRUNC.NTZ R3, R2 ;  /* 0x0000000200037305 */ /* 0x0004e4000021f000 */
[----:B--2---:R-:W-:Y:S02]  /*05a0*/  IMAD.MOV.U32 R2, RZ, RZ, RZ ;  /* 0x000000ffff027224 */ /* 0x004fe400078e00ff */
[----:B---3--:R-:W-:-:S04]  /*05b0*/  IMAD.MOV R6, RZ, RZ, -R3 ;  /* 0x000000ffff067224 */ /* 0x008fc800078e0a03 */
[----:B------:R-:W-:Y:S02]  /*05c0*/  IMAD R9, R6, R7, RZ ;  /* 0x0000000706097224 */ /* 0x000fe400078e02ff */
[----:B------:R-:W-:Y:S02]  /*05d0*/  IMAD.MOV.U32 R6, RZ, RZ, R8 ;  /* 0x000000ffff067224 */ /* 0x000fe400078e0008 */
[----:B------:R-:W-:-:S04]  /*05e0*/  IMAD.HI.U32 R3, R3, R9, R2 ;  /* 0x0000000903037227 */ /* 0x000fc800078e0002 */
[----:B------:R-:W-:Y:S02]  /*05f0*/  IMAD.SHL.U32 R9, R86, 0x4, RZ ;  /* 0x0000000456097824 */ /* 0x000fe400078e00ff */
[----:B------:R-:W-:-:S04]  /*0600*/  IMAD.HI.U32 R3, R3, R6, RZ ;  /* 0x0000000603037227 */ /* 0x000fc800078e00ff */
[----:B------:R-:W-:Y:S02]  /*0610*/  IMAD R0, R3, R0, R6 ;  /* 0x0000000003007224 */ /* 0x000fe400078e0206 */
[----:B------:R-:W2:Y:S01]  /*0620*/  I2F.RP R6, R22 ;  /* 0x0000001600067306 */ /* 0x000ea20000209400 */
[----:B------:R-:W-:Y:S02]  /*0630*/  BAR.SYNC.DEFER_BLOCKING 0x0 ;  /* 0x0000000000007b1d */ /* 0x000fe40000010000 */
[----:B------:R-:W-:-:S05]  /*0640*/  ISETP.GT.U32.AND P1, PT, R7, R0, PT ;  /* 0x000000000700720c */ /* 0x000fca0003f24070 */
[----:B--2---:R-:W-:Y:S08]  /*0650*/  MUFU.RCP R6, R6 ;  /* 0x0000000600067308 */ /* 0x004ff00000001000 */
[----:B------:R-:W-:Y:S02]  /*0660*/  @!P1 IMAD.IADD R0, R0, 0x1, -R7 ;  /* 0x0000000100009824 */ /* 0x000fe400078e0a07 */
[----:B------:R-:W-:Y:S01]  /*0670*/  @!P1 VIADD R3, R3, 0x1 ;  /* 0x0000000103039836 */ /* 0x000fe20000000000 */
[----:B------:R-:W-:-:S02]  /*0680*/  ISETP.NE.AND P1, PT, R4, RZ, PT ;  /* 0x000000ff0400720c */ /* 0x000fc40003f25270 */
[----:B------:R-:W-:Y:S02]  /*0690*/  ISETP.GE.U32.AND P0, PT, R0, R7, PT ;  /* 0x000000070000720c */ /* 0x000fe40003f06070 */
[----:B------:R-:W-:-:S04]  /*06a0*/  LOP3.LUT R0, R5, R4, RZ, 0x3c, !PT ;  /* 0x0000000405007212 */ /* 0x000fc800078e3cff */
[----:B------:R-:W-:Y:S01]  /*06b0*/  ISETP.GE.AND P2, PT, R0, RZ, PT ;  /* 0x000000ff0000720c */ /* 0x000fe20003f46270 */
[----:B------:R-:W-:-:S06]  /*06c0*/  VIADD R0, R18, 0x3f ;  /* 0x0000003f12007836 */ /* 0x000fcc0000000000 */
[----:B------:R-:W-:-:S04]  /*06d0*/  @P0 VIADD R3, R3, 0x1 ;  /* 0x0000000103030836 */ /* 0x000fc80000000000 */
[----:B------:R-:W-:Y:S01]  /*06e0*/  IMAD.MOV.U32 R2, RZ, RZ, R3 ;  /* 0x000000ffff027224 */ /* 0x000fe200078e0003 */
[----:B------:R-:W-:-:S03]  /*06f0*/  SHF.R.S32.HI R3, RZ, 0x1f, R0 ;  /* 0x0000001fff037819 */ /* 0x000fc60000011400 */
[----:B------:R-:W-:Y:S01]  /*0700*/  @!P2 IMAD.MOV R2, RZ, RZ, -R2 ;  /* 0x000000ffff02a224 */ /* 0x000fe200078e0a02 */
[----:B------:R-:W-:Y:S02]  /*0710*/  @!P1 LOP3.LUT R2, RZ, R4, RZ, 0x33, !PT ;  /* 0x00000004ff029212 */ /* 0x000fe400078e33ff */
[----:B------:R-:W-:-:S03]  /*0720*/  LEA.HI R3, R3, R0, RZ, 0x6 ;  /* 0x0000000003037211 */ /* 0x000fc600078f30ff */
[----:B------:R-:W-:Y:S02]  /*0730*/  IMAD.SHL.U32 R14, R2, 0x8, RZ ;  /* 0x00000008020e7824 */ /* 0x000fe400078e00ff */
[----:B------:R-:W-:-:S03]  /*0740*/  IMAD.MOV R2, RZ, RZ, -R2 ;  /* 0x000000ffff027224 */ /* 0x000fc600078e0a02 */
[----:B------:R-:W-:Y:S01]  /*0750*/  LEA.HI.SX32 R3, R3, -R14, 0x1a ;  /* 0x8000000e03037211 */ /* 0x000fe200078fd2ff */
[----:B------:R-:W-:Y:S01]  /*0760*/  IMAD R23, R4, R2, R5 ;  /* 0x0000000204177224 */ /* 0x000fe200078e0205 */
[----:B------:R-:W-:Y:S01]  /*0770*/  IABS R4, R19 ;  /* 0x0000001300047213 */ /* 0x000fe20000000000 */
[----:B------:R-:W-:Y:S01]  /*0780*/  IMAD.MOV.U32 R2, RZ, RZ, RZ ;  /* 0x000000ffff027224 */ /* 0x000fe200078e00ff */
[----:B------:R-:W-:-:S04]  /*0790*/  VIMNMX R16, PT, PT, R3, 0x8, PT ;  /* 0x0000000803107848 */ /* 0x000fc80003fe0100 */
[-C--:B------:R-:W-:Y:S02]  /*07a0*/  IABS R13, R16.reuse ;  /* 0x00000010000d7213 */ /* 0x080fe40000000000 */
[----:B------:R-:W-:Y:S02]  /*07b0*/  IABS R7, R16 ;  /* 0x0000001000077213 */ /* 0x000fe40000000000 */
[----:B------:R-:W2:Y:S08]  /*07c0*/  I2F.RP R0, R13 ;  /* 0x0000000d00007306 */ /* 0x000eb00000209400 */
[----:B--2---:R-:W2:Y:S02]  /*07d0*/  MUFU.RCP R0, R0 ;  /* 0x0000000000007308 */ /* 0x004ea40000001000 */
[----:B--2---:R-:W-:Y:S01]  /*07e0*/  VIADD R3, R0, 0xffffffe ;  /* 0x0ffffffe00037836 */ /* 0x004fe20000000000 */
[----:B------:R-:W-:-:S05]  /*07f0*/  IABS R0, R23 ;  /* 0x0000001700007213 */ /* 0x000fca0000000000 */
[----:B------:R-:W2:Y:S02]  /*0800*/  F2I.FTZ.U32.TRUNC.NTZ R3, R3 ;  /* 0x0000000300037305 */ /* 0x000ea4000021f000 */
[----:B--2---:R-:W-:-:S04]  /*0810*/  IMAD.MOV R8, RZ, RZ, -R3 ;  /* 0x000000ffff087224 */ /* 0x004fc800078e0a03 */
[----:B------:R-:W-:Y:S02]  /*0820*/  IMAD R5, R8, R13, RZ ;  /* 0x0000000d08057224 */ /* 0x000fe400078e02ff */
[----:B------:R-:W2:Y:S02]  /*0830*/  I2F.RP R8, R4 ;  /* 0x0000000400087306 */ /* 0x000ea40000209400 */
[----:B------:R-:W-:-:S04]  /*0840*/  IMAD.HI.U32 R2, R3, R5, R2 ;  /* 0x0000000503027227 */ /* 0x000fc800078e0002 */
[----:B------:R-:W-:Y:S02]  /*0850*/  IMAD.MOV R3, RZ, RZ, -R7 ;  /* 0x000000ffff037224 */ /* 0x000fe400078e0a07 */
[----:B------:R-:W-:-:S04]  /*0860*/  IMAD.HI.U32 R5, R2, R0, RZ ;  /* 0x0000000002057227 */ /* 0x000fc800078e00ff */
[----:B------:R-:W-:Y:S01]  /*0870*/  IMAD R2, R5, R3, R0 ;  /* 0x0000000305027224 */ /* 0x000fe200078e0200 */
[--C-:B------:R-:W-:Y:S01]  /*0880*/  SHF.R.U32.HI R3, RZ, 0x5, R86.reuse ;  /* 0x00000005ff037819 */ /* 0x100fe20000011656 */
[----:B------:R-:W-:Y:S01]  /*0890*/  IMAD.SHL.U32 R7, R86, 0x10, RZ ;  /* 0x0000001056077824 */ /* 0x000fe200078e00ff */
[----:B--2---:R-:W2:Y:S01]  /*08a0*/  MUFU.RCP R8, R8 ;  /* 0x0000000800087308 */ /* 0x004ea20000001000 */
[----:B------:R-:W-:Y:S02]  /*08b0*/  SHF.R.S32.HI R0, RZ, 0x6, R86 ;  /* 0x00000006ff007819 */ /* 0x000fe40000011456 */
[----:B------:R-:W-:Y:S02]  /*08c0*/  ISETP.GT.U32.AND P1, PT, R13, R2, PT ;  /* 0x000000020d00720c */ /* 0x000fe40003f24070 */
[----:B------:R-:W-:Y:S02]  /*08d0*/  R2UR UR8, R3 ;  /* 0x00000000030872ca */ /* 0x000fe400000e0000 */
[----:B------:R-:W-:-:S02]  /*08e0*/  SGXT R0, R0, 0x1 ;  /* 0x000000010000781a */ /* 0x000fc40000000200 */
[----:B------:R-:W-:Y:S02]  /*08f0*/  LOP3.LUT R3, R86, 0x40, RZ, 0xc0, !PT ;  /* 0x0000004056037812 */ /* 0x000fe400078ec0ff */
[----:B------:R-:W-:Y:S01]  /*0900*/  LOP3.LUT R10, R7, 0x70, RZ, 0xc0, !PT ;  /* 0x00000070070a7812 */ /* 0x000fe200078ec0ff */
[----:B------:R-:W-:Y:S01]  /*0910*/  VIADD R7, R6, 0xffffffe ;  /* 0x0ffffffe06077836 */ /* 0x000fe20000000000 */
[----:B------:R-:W-:Y:S02]  /*0920*/  LOP3.LUT R12, R0, 0x90, RZ, 0xc0, !PT ;  /* 0x00000090000c7812 */ /* 0x000fe400078ec0ff */
[----:B------:R-:W-:Y:S01]  /*0930*/  LOP3.LUT R6, R23, R16, RZ, 0x3c, !PT ;  /* 0x0000001017067212 */ /* 0x000fe200078e3cff */
[----:B------:R-:W-:Y:S01]  /*0940*/  @!P1 IMAD.IADD R2, R2, 0x1, -R13 ;  /* 0x0000000102029824 */ /* 0x000fe200078e0a0d */
[----:B------:R-:W-:Y:S01]  /*0950*/  LEA.HI R0, R3, R10, RZ, 0x1c ;  /* 0x0000000a03007211 */ /* 0x000fe200078fe0ff */
[----:B--2---:R-:W-:Y:S01]  /*0960*/  VIADD R8, R8, 0xffffffe ;  /* 0x0ffffffe08087836 */ /* 0x004fe20000000000 */
[----:B------:R-:W-:Y:S01]  /*0970*/  SHF.R.U32.HI R3, RZ, 0x6, R86 ;  /* 0x00000006ff037819 */ /* 0x000fe20000011656 */
[----:B------:R-:W-:Y:S01]  /*0980*/  @!P1 VIADD R5, R5, 0x1 ;  /* 0x0000000105059836 */ /* 0x000fe20000000000 */
[----:B------:R-:W-:Y:S01]  /*0990*/  ISETP.GE.U32.AND P0, PT, R2, R13, PT ;  /* 0x0000000d0200720c */ /* 0x000fe20003f06070 */
[----:B------:R-:W-:Y:S01]  /*09a0*/  IMAD.SHL.U32 R2, R86, 0x100, RZ ;  /* 0x0000010056027824 */ /* 0x000fe200078e00ff */
[----:B------:R-:W-:Y:S01]  /*09b0*/  ISETP.GE.AND P2, PT, R6, RZ, PT ;  /* 0x000000ff0600720c */ /* 0x000fe20003f46270 */
[----:B------:R-:W2:Y:S01]  /*09c0*/  F2I.FTZ.U32.TRUNC.NTZ R7, R7 ;  /* 0x0000000700077305 */ /* 0x000ea2000021f000 */
[----:B------:R-:W-:Y:S01]  /*09d0*/  ISETP.NE.AND P1, PT, R16, RZ, PT ;  /* 0x000000ff1000720c */ /* 0x000fe20003f25270 */
[----:B------:R-:W-:Y:S01]  /*09e0*/  IMAD R0, R82, 0x80, R0 ;  /* 0x0000008052007824 */ /* 0x000fe200078e0200 */
[----:B------:R-:W-:-:S02]  /*09f0*/  SGXT.U32 R3, R3, 0x1 ;  /* 0x000000010303781a */ /* 0x000fc40000000000 */
[----:B------:R-:W-:Y:S02]  /*0a00*/  LOP3.LUT R11, R12, 0x7c, R9, 0x78, !PT ;  /* 0x0000007c0c0b7812 */ /* 0x000fe400078e7809 */
[C---:B------:R-:W-:Y:S01]  /*0a10*/  LOP3.LUT R15, R3.reuse, 0x2, RZ, 0xfc, !PT ;  /* 0x00000002030f7812 */ /* 0x040fe200078efcff */
[----:B------:R3:W5:Y:S01]  /*0a20*/  F2I.FTZ.U32.TRUNC.NTZ R9, R8 ;  /* 0x0000000800097305 */ /* 0x000762000021f000 */
[----:B------:R-:W-:Y:S01]  /*0a30*/  ISETP.GE.AND P3, PT, R3, UR32, PT ;  /* 0x0000002003007c0c */ /* 0x000fe2000bf66270 */
[----:B------:R-:W-:Y:S01]  /*0a40*/  @P0 VIADD R5, R5, 0x1 ;  /* 0x0000000105050836 */ /* 0x000fe20000000000 */
[----:B------:R-:W-:Y:S01]  /*0a50*/  ISETP.GE.AND P0, PT, R15, UR32, PT ;  /* 0x000000200f007c0c */ /* 0x000fe2000bf06270 */
[----:B------:R-:W-:Y:S01]  /*0a60*/  IMAD R220, R3, UR16, RZ ;  /* 0x0000001003dc7c24 */ /* 0x000fe2000f8e02ff */
[----:B------:R-:W-:Y:S01]  /*0a70*/  LOP3.LUT R2, R11, 0x2000, R2, 0xf8, !PT ;  /* 0x000020000b027812 */ /* 0x000fe200078ef802 */
[----:B------:R-:W-:Y:S01]  /*0a80*/  IMAD.MOV.U32 R12, RZ, RZ, R5 ;  /* 0x000000ffff0c7224 */ /* 0x000fe200078e0005 */
[C---:B------:R-:W-:Y:S01]  /*0a90*/  SEL R10, R24.reuse, RZ, !P0 ;  /* 0x000000ff180a7207 */ /* 0x040fe20004000000 */
[----:B--2---:R-:W-:Y:S01]  /*0aa0*/  IMAD.MOV R6, RZ, RZ, -R7 ;  /* 0x000000ffff067224 */ /* 0x004fe200078e0a07 */
[----:B---3--:R-:W-:Y:S01]  /*0ab0*/  SEL R8, R24, RZ, !P3 ;  /* 0x000000ff18087207 */ /* 0x008fe20005800000 */
[----:B------:R-:W-:Y:S01]  /*0ac0*/  @!P2 IMAD.MOV R12, RZ, RZ, -R12 ;  /* 0x000000ffff0ca224 */ /* 0x000fe200078e0a0c */
[----:B------:R-:W-:Y:S01]  /*0ad0*/  @!P1 LOP3.LUT R12, RZ, R16, RZ, 0x33, !PT ;  /* 0x00000010ff0c9212 */ /* 0x000fe200078e33ff */
[----:B------:R-:W-:Y:S01]  /*0ae0*/  IMAD.MOV.U32 R5, RZ, RZ, R6 ;  /* 0x000000ffff057224 */ /* 0x000fe200078e0006 */
[----:B------:R-:W-:Y:S01]  /*0af0*/  ISETP.NE.U32.AND P5, PT, R10, RZ, PT ;  /* 0x000000ff0a00720c */ /* 0x000fe20003fa5070 */
[----:B------:R-:W-:Y:S01]  /*0b00*/  IMAD.MOV.U32 R6, RZ, RZ, RZ ;  /* 0x000000ffff067224 */ /* 0x000fe200078e00ff */
[----:B------:R-:W-:Y:S01]  /*0b10*/  ISETP.NE.U32.AND P2, PT, R8, RZ, PT ;  /* 0x000000ff0800720c */ /* 0x000fe20003f45070 */
[----:B-----5:R-:W-:Y:S01]  /*0b20*/  IMAD.MOV R11, RZ, RZ, -R9 ;  /* 0x000000ffff0b7224 */ /* 0x020fe200078e0a09 */
[C---:B------:R-:W-:Y:S01]  /*0b30*/  LOP3.LUT R233, R3.reuse, 0x20, RZ, 0xfc, !PT ;  /* 0x0000002003e97812 */ /* 0x040fe200078efcff */
[----:B------:R-:W-:Y:S01]  /*0b40*/  IMAD.SHL.U32 R10, R12, 0x40, RZ ;  /* 0x000000400c0a7824 */ /* 0x000fe200078e00ff */
[----:B------:R-:W-:Y:S01]  /*0b50*/  LOP3.LUT R232, R3, 0x22, RZ, 0xfc, !PT ;  /* 0x0000002203e87812 */ /* 0x000fe200078efcff */
[----:B------:R-:W-:Y:S01]  /*0b60*/  IMAD R11, R11, R4, RZ ;  /* 0x000000040b0b7224 */ /* 0x000fe200078e02ff */
[----:B------:R-:W-:Y:S01]  /*0b70*/  LOP3.LUT R252, R3, 0x4, RZ, 0xfc, !PT ;  /* 0x0000000403fc7812 */ /* 0x000fe200078efcff */
[----:B------:R-:W-:Y:S01]  /*0b80*/  IMAD.MOV.U32 R8, RZ, RZ, RZ ;  /* 0x000000ffff087224 */ /* 0x000fe200078e00ff */
[C-C-:B------:R-:W-:Y:S01]  /*0b90*/  LOP3.LUT R216, R10.reuse, 0x4, R3.reuse, 0xfe, !PT ;  /* 0x000000040ad87812 */ /* 0x140fe200078efe03 */
[----:B------:R-:W-:Y:S01]  /*0ba0*/  IMAD R5, R5, R22, RZ ;  /* 0x0000001605057224 */ /* 0x000fe200078e02ff */
[----:B------:R-:W-:Y:S01]  /*0bb0*/  LOP3.LUT R210, R10, 0x10, R3, 0xfe, !PT ;  /* 0x000000100ad27812 */ /* 0x000fe200078efe03 */
[----:B------:R-:W-:Y:S01]  /*0bc0*/  IMAD.HI.U32 R8, R9, R11, R8 ;  /* 0x0000000b09087227 */ /* 0x000fe200078e0008 */
[----:B------:R-:W-:-:S02]  /*0bd0*/  IABS R17, R216 ;  /* 0x000000d800117213 */ /* 0x000fc40000000000 */
[----:B------:R-:W-:Y:S01]  /*0be0*/  IABS R33, R210 ;  /* 0x000000d200217213 */ /* 0x000fe20000000000 */
[----:B------:R-:W-:Y:S01]  /*0bf0*/  IMAD.HI.U32 R6, R7, R5, R6 ;  /* 0x0000000507067227 */ /* 0x000fe200078e0006 */
[C-C-:B------:R-:W-:Y:S02]  /*0c00*/  LOP3.LUT R206, R10.reuse, 0x18, R3.reuse, 0xfe, !PT ;  /* 0x000000180ace7812 */ /* 0x140fe400078efe03 */
[----:B------:R-:W-:Y:S01]  /*0c10*/  LOP3.LUT R202, R10, 0x1c, R3, 0xfe, !PT ;  /* 0x0000001c0aca7812 */ /* 0x000fe200078efe03 */
[----:B------:R-:W-:Y:S01]  /*0c20*/  IMAD.HI.U32 R11, R8, R17, RZ ;  /* 0x00000011080b7227 */ /* 0x000fe200078e00ff */
[----:B------:R-:W-:Y:S02]  /*0c30*/  IABS R41, R206 ;  /* 0x000000ce00297213 */ /* 0x000fe40000000000 */
[----:B------:R-:W-:Y:S01]  /*0c40*/  IABS R47, R202 ;  /* 0x000000ca002f7213 */ /* 0x000fe20000000000 */
[----:B------:R-:W-:Y:S01]  /*0c50*/  IMAD.MOV R11, RZ, RZ, -R11 ;  /* 0x000000ffff0b7224 */ /* 0x000fe200078e0a0b */
[C---:B------:R-:W-:Y:S01]  /*0c60*/  LOP3.LUT R218, R10.reuse, R3, RZ, 0xfc, !PT ;  /* 0x000000030ada7212 */ /* 0x040fe200078efcff */
[----:B------:R-:W-:Y:S01]  /*0c70*/  IMAD.MOV R5, RZ, RZ, -R12 ;  /* 0x000000ffff057224 */ /* 0x000fe200078e0a0c */
[----:B------:R-:W-:Y:S01]  /*0c80*/  LOP3.LUT R217, R10, 0x2, R3, 0xfe, !PT ;  /* 0x000000020ad97812 */ /* 0x000fe200078efe03 */
[----:B------:R-:W-:Y:S01]  /*0c90*/  IMAD R11, R4, R11, R17 ;  /* 0x0000000b040b7224 */ /* 0x000fe200078e0211 */
[----:B------:R-:W-:Y:S01]  /*0ca0*/  IABS R13, R218 ;  /* 0x000000da000d7213 */ /* 0x000fe20000000000 */
[----:B------:R-:W-:Y:S01]  /*0cb0*/  IMAD.HI.U32 R17, R8, R33, RZ ;  /* 0x0000002108117227 */ /* 0x000fe200078e00ff */
[----:B------:R-:W-:-:S02]  /*0cc0*/  LOP3.LUT R140, R10, 0x3e, R3, 0xfe, !PT ;  /* 0x0000003e0a8c7812 */ /* 0x000fc400078efe03 */
[----:B------:R-:W-:Y:S01]  /*0cd0*/  IABS R15, R217 ;  /* 0x000000d9000f7213 */ /* 0x000fe20000000000 */
[----:B------:R-:W-:Y:S01]  /*0ce0*/  IMAD.MOV R17, RZ, RZ, -R17 ;  /* 0x000000ffff117224 */ /* 0x000fe200078e0a11 */
[----:B------:R-:W-:Y:S01]  /*0cf0*/  LOP3.LUT R215, R10, 0x6, R3, 0xfe, !PT ;  /* 0x000000060ad77812 */ /* 0x000fe200078efe03 */
[----:B------:R-:W-:Y:S01]  /*0d00*/  IMAD R5, R16, R5, R23 ;  /* 0x0000000510057224 */ /* 0x000fe200078e0217 */
[----:B------:R-:W-:Y:S01]  /*0d10*/  IABS R85, R140 ;  /* 0x0000008c00557213 */ /* 0x000fe20000000000 */
[----:B------:R-:W-:Y:S01]  /*0d20*/  IMAD R33, R4, R17, R33 ;  /* 0x0000001104217224 */ /* 0x000fe200078e0221 */
[----:B------:R-:W-:Y:S01]  /*0d30*/  IABS R21, R215 ;  /* 0x000000d700157213 */ /* 0x000fe20000000000 */
[----:B------:R-:W-:Y:S01]  /*0d40*/  IMAD.IADD R5, R14, 0x1, R5 ;  /* 0x000000010e057824 */ /* 0x000fe200078e0205 */
[--C-:B------:R-:W-:Y:S01]  /*0d50*/  LOP3.LUT R214, R10, 0x8, R3.reuse, 0xfe, !PT ;  /* 0x000000080ad67812 */ /* 0x100fe200078efe03 */
[----:B------:R-:W-:Y:S01]  /*0d60*/  IMAD.HI.U32 R17, R8, R41, RZ ;  /* 0x0000002908117227 */ /* 0x000fe200078e00ff */
[----:B------:R-:W-:-:S02]  /*0d70*/  LOP3.LUT R212, R10, 0xc, R3, 0xfe, !PT ;  /* 0x0000000c0ad47812 */ /* 0x000fc400078efe03 */
[----:B------:R-:W-:Y:S01]  /*0d80*/  LOP3.LUT R213, R10, 0xa, R3, 0xfe, !PT ;  /* 0x0000000a0ad57812 */ /* 0x000fe200078efe03 */
[----:B------:R-:W-:Y:S01]  /*0d90*/  IMAD.MOV R17, RZ, RZ, -R17 ;  /* 0x000000ffff117224 */ /* 0x000fe200078e0a11 */
[----:B------:R-:W-:Y:S01]  /*0da0*/  IABS R27, R212 ;  /* 0x000000d4001b7213 */ /* 0x000fe20000000000 */
[----:B------:R-:W-:Y:S01]  /*0db0*/  IMAD R219, R5, 0x40, R82 ;  /* 0x0000004005db7824 */ /* 0x000fe200078e0252 */
[C---:B------:R-:W-:Y:S01]  /*0dc0*/  ISETP.GT.U32.AND P3, PT, R4.reuse, R11, PT ;  /* 0x0000000b0400720c */ /* 0x040fe20003f64070 */
[----:B------:R-:W-:Y:S01]  /*0dd0*/  IMAD R41, R4, R17, R41 ;  /* 0x0000001104297224 */ /* 0x000fe200078e0229 */
[----:B------:R-:W-:Y:S01]  /*0de0*/  IABS R25, R213 ;  /* 0x000000d500197213 */ /* 0x000fe20000000000 */
[----:B------:R-:W-:Y:S01]  /*0df0*/  IMAD.HI.U32 R5, R8, R47, RZ ;  /* 0x0000002f08057227 */ /* 0x000fe200078e00ff */
[----:B------:R-:W-:Y:S02]  /*0e00*/  IABS R17, R219 ;  /* 0x000000db00117213 */ /* 0x000fe40000000000 */
[C---:B------:R-:W-:Y:S01]  /*0e10*/  LOP3.LUT R211, R10.reuse, 0xe, R3, 0xfe, !PT ;  /* 0x0000000e0ad37812 */ /* 0x040fe200078efe03 */
[----:B------:R-:W-:Y:S01]  /*0e20*/  IMAD.MOV R5, RZ, RZ, -R5 ;  /* 0x000000ffff057224 */ /* 0x000fe200078e0a05 */
[----:B------:R-:W-:Y:S01]  /*0e30*/  LOP3.LUT R208, R10, 0x14, R3, 0xfe, !PT ;  /* 0x000000140ad07812 */ /* 0x000fe200078efe03 */
[----:B------:R-:W-:Y:S01]  /*0e40*/  IMAD.HI.U32 R6, R6, R17, RZ ;  /* 0x0000001106067227 */ /* 0x000fe200078e00ff */
[----:B------:R-:W-:-:S02]  /*0e50*/  IABS R31, R211 ;  /* 0x000000d3001f7213 */ /* 0x000fc40000000000 */
[----:B------:R-:W-:Y:S01]  /*0e60*/  IABS R37, R208 ;  /* 0x000000d000257213 */ /* 0x000fe20000000000 */
[----:B------:R-:W-:Y:S01]  /*0e70*/  IMAD.MOV R6, RZ, RZ, -R6 ;  /* 0x000000ffff067224 */ /* 0x000fe200078e0a06 */
[----:B------:R-:W-:Y:S01]  /*0e80*/  LOP3.LUT R209, R10, 0x12, R3, 0xfe, !PT ;  /* 0x000000120ad17812 */ /* 0x000fe200078efe03 */
[----:B------:R-:W-:Y:S01]  /*0e90*/  IMAD R47, R4, R5, R47 ;  /* 0x00000005042f7224 */ /* 0x000fe200078e022f */
[----:B------:R-:W-:Y:S01]  /*0ea0*/  LOP3.LUT R207, R10, 0x16, R3, 0xfe, !PT ;  /* 0x000000160acf7812 */ /* 0x000fe200078efe03 */
[----:B------:R-:W-:Y:S01]  /*0eb0*/  IMAD R5, R22, R6, R17 ;  /* 0x0000000616057224 */ /* 0x000fe200078e0211 */
[----:B------:R-:W-:Y:S01]  /*0ec0*/  IABS R35, R209 ;  /* 0x000000d100237213 */ /* 0x000fe20000000000 */
[----:B------:R-:W-:Y:S01]  /*0ed0*/  IMAD.HI.U32 R7, R8, R13, RZ ;  /* 0x0000000d08077227 */ /* 0x000fe200078e00ff */
[----:B------:R-:W-:Y:S02]  /*0ee0*/  IABS R39, R207 ;  /* 0x000000cf00277213 */ /* 0x000fe40000000000 */
[----:B------:R-:W-:Y:S01]  /*0ef0*/  ISETP.GT.U32.AND P0, PT, R22, R5, PT ;  /* 0x000000051600720c */ /* 0x000fe20003f04070 */
[----:B------:R-:W-:Y:S01]  /*0f00*/  IMAD.HI.U32 R9, R8, R15, RZ ;  /* 0x0000000f08097227 */ /* 0x000fe200078e00ff */
[----:B------:R-:W-:-:S02]  /*0f10*/  LOP3.LUT R201, R10, 0x1e, R3, 0xfe, !PT ;  /* 0x0000001e0ac97812 */ /* 0x000fc400078efe03 */
[----:B------:R-:W-:Y:S01]  /*0f20*/  LOP3.LUT R204, R10, 0x1a, R3, 0xfe, !PT ;  /* 0x0000001a0acc7812 */ /* 0x000fe200078efe03 */
[----:B------:R-:W-:Y:S01]  /*0f30*/  IMAD.MOV R7, RZ, RZ, -R7 ;  /* 0x000000ffff077224 */ /* 0x000fe200078e0a07 */
[----:B------:R-:W-:Y:S01]  /*0f40*/  IABS R49, R201 ;  /* 0x000000c900317213 */ /* 0x000fe20000000000 */
[----:B------:R-:W-:Y:S01]  /*0f50*/  IMAD.HI.U32 R17, R8, R85, RZ ;  /* 0x0000005508117227 */ /* 0x000fe200078e00ff */
[----:B------:R-:W-:Y:S02]  /*0f60*/  IABS R45, R204 ;  /* 0x000000cc002d7213 */ /* 0x000fe40000000000 */
[C---:B------:R-:W-:Y:S01]  /*0f70*/  LOP3.LUT R200, R10.reuse, 0x20, R3, 0xfe, !PT ;  /* 0x000000200ac87812 */ /* 0x040fe200078efe03 */
[----:B------:R-:W-:Y:S01]  /*0f80*/  IMAD.MOV R9, RZ, RZ, -R9 ;  /* 0x000000ffff097224 */ /* 0x000fe200078e0a09 */
[----:B------:R-:W-:Y:S01]  /*0f90*/  LOP3.LUT R198, R10, 0x22, R3, 0xfe, !PT ;  /* 0x000000220ac67812 */ /* 0x000fe200078efe03 */
[----:B------:R-:W-:Y:S01]  /*0fa0*/  IMAD R7, R4, R7, R13 ;  /* 0x0000000704077224 */ /* 0x000fe200078e020d */
[----:B------:R-:W-:Y:S01]  /*0fb0*/  IABS R53, R200 ;  /* 0x000000c800357213 */ /* 0x000fe20000000000 */
[----:B------:R-:W-:Y:S01]  /*0fc0*/  IMAD.HI.U32 R12, R8, R21, RZ ;  /* 0x00000015080c7227 */ /* 0x000fe200078e00ff */
[----:B------:R-:W-:-:S02]  /*0fd0*/  IABS R57, R198 ;  /* 0x000000c600397213 */ /* 0x000fc40000000000 */
[----:B------:R-:W-:Y:S01]  /*0fe0*/  ISETP.GT.U32.AND P6, PT, R4, R7, PT ;  /* 0x000000070400720c */ /* 0x000fe20003fc4070 */
[----:B------:R-:W-:Y:S01]  /*0ff0*/  IMAD.MOV R17, RZ, RZ, -R17 ;  /* 0x000000ffff117224 */ /* 0x000fe200078e0a11 */
[C-C-:B------:R-:W-:Y:S01]  /*1000*/  LOP3.LUT R195, R10.reuse, 0x26, R3.reuse, 0xfe, !PT ;  /* 0x000000260ac37812 */ /* 0x140fe200078efe03 */
[----:B------:R-:W-:Y:S01]  /*1010*/  @!P0 IMAD.IADD R5, R5, 0x1, -R22 ;  /* 0x0000000105058824 */ /* 0x000fe200078e0a16 */
[----:B------:R-:W-:Y:S01]  /*1020*/  LOP3.LUT R197, R10, 0x24, R3, 0xfe, !PT ;  /* 0x000000240ac57812 */ /* 0x000fe200078efe03 */
[----:B------:R-:W-:Y:S01]  /*1030*/  IMAD R9, R4, R9, R15 ;  /* 0x0000000904097224 */ /* 0x000fe200078e020f */
[----:B------:R-:W-:Y:S01]  /*1040*/  IABS R61, R195 ;  /* 0x000000c3003d7213 */ /* 0x000fe20000000000 */
[----:B------:R-:W-:Y:S01]  /*1050*/  IMAD.MOV R12, RZ, RZ, -R12 ;  /* 0x000000ffff0c7224 */ /* 0x000fe200078e0a0c */
[----:B------:R-:W-:Y:S01]  /*1060*/  ISETP.GT.U32.AND P0, PT, R22, R5, PT ;  /* 0x000000051600720c */ /* 0x000fe20003f04070 */
[C---:B------:R-:W-:Y:S01]  /*1070*/  IMAD R85, R4.reuse, R17, R85 ;  /* 0x0000001104557224 */ /* 0x040fe200078e0255 */
[C---:B------:R-:W-:Y:S01]  /*1080*/  ISETP.GT.U32.AND P1, PT, R4.reuse, R9, PT ;  /* 0x000000090400720c */ /* 0x040fe20003f24070 */
[----:B------:R-:W-:Y:S01]  /*1090*/  IMAD R13, R4, R12, R21 ;  /* 0x0000000c040d7224 */ /* 0x000fe200078e0215 */
[----:B------:R-:W-:Y:S01]  /*10a0*/  IABS R21, R214 ;  /* 0x000000d600157213 */ /* 0x000fe20000000000 */
[----:B------:R-:W-:Y:S01]  /*10b0*/  IMAD.HI.U32 R15, R8, R27, RZ ;  /* 0x0000001b080f7227 */ /* 0x000fe200078e00ff */
[----:B------:R-:W-:-:S02]  /*10c0*/  ISETP.GT.U32.AND P4, PT, R4, R85, PT ;  /* 0x000000550400720c */ /* 0x000fc40003f84070 */
[----:B------:R-:W-:Y:S01]  /*10d0*/  IABS R59, R197 ;  /* 0x000000c5003b7213 */ /* 0x000fe20000000000 */
[----:B------:R-:W-:Y:S01]  /*10e0*/  IMAD.HI.U32 R12, R8, R21, RZ ;  /* 0x00000015080c7227 */ /* 0x000fe200078e00ff */
[C-C-:B------:R-:W-:Y:S02]  /*10f0*/  LOP3.LUT R194, R10.reuse, 0x28, R3.reuse, 0xfe, !PT ;  /* 0x000000280ac27812 */ /* 0x140fe400078efe03 */
[C-C-:B------:R-:W-:Y:S01]  /*1100*/  LOP3.LUT R192, R10.reuse, 0x2c, R3.reuse, 0xfe, !PT ;  /* 0x0000002c0ac07812 */ /* 0x140fe200078efe03 */
[----:B------:R-:W-:Y:S01]  /*1110*/  @!P6 IMAD.IADD R7, R7, 0x1, -R4 ;  /* 0x000000010707e824 */ /* 0x000fe200078e0a04 */
[----:B------:R-:W-:Y:S01]  /*1120*/  IABS R63, R194 ;  /* 0x000000c2003f7213 */ /* 0x000fe20000000000 */
[----:B------:R-:W-:Y:S01]  /*1130*/  IMAD.MOV R12, RZ, RZ, -R12 ;  /* 0x000000ffff0c7224 */ /* 0x000fe200078e0a0c */
[----:B------:R-:W-:Y:S01]  /*1140*/  LOP3.LUT R148, R10, 0x2e, R3, 0xfe, !PT ;  /* 0x0000002e0a947812 */ /* 0x000fe200078efe03 */
[----:B------:R-:W-:Y:S01]  /*1150*/  @!P0 IMAD.IADD R5, R5, 0x1, -R22 ;  /* 0x0000000105058824 */ /* 0x000fe200078e0a16 */
[C---:B------:R-:W-:Y:S01]  /*1160*/  ISETP.GT.U32.AND P0, PT, R4.reuse, R13, PT ;  /* 0x0000000d0400720c */ /* 0x040fe20003f04070 */
[----:B------:R-:W-:Y:S01]  /*1170*/  IMAD.MOV R20, RZ, RZ, -R15 ;  /* 0x000000ffff147224 */ /* 0x000fe200078e0a0f */
[----:B------:R-:W-:Y:S01]  /*1180*/  IABS R67, R192 ;  /* 0x000000c000437213 */ /* 0x000fe20000000000 */
[--C-:B------:R-:W-:Y:S01]  /*1190*/  @!P1 IMAD.IADD R9, R9, 0x1, -R4.reuse ;  /* 0x0000000109099824 */ /* 0x100fe200078e0a04 */
[C---:B------:R-:W-:Y:S01]  /*11a0*/  ISETP.GT.U32.AND P1, PT, R4.reuse, R7, PT ;  /* 0x000000070400720c */ /* 0x040fe20003f24070 */
[----:B------:R-:W-:Y:S01]  /*11b0*/  IMAD R15, R4, R12, R21 ;  /* 0x0000000c040f7224 */ /* 0x000fe200078e0215 */
[----:B------:R-:W-:Y:S01]  /*11c0*/  IABS R69, R148 ;  /* 0x0000009400457213 */ /* 0x000fe20000000000 */
[----:B------:R-:W-:Y:S01]  /*11d0*/  @!P4 IMAD.IADD R85, R85, 0x1, -R4 ;  /* 0x000000015555c824 */ /* 0x000fe200078e0a04 */
[----:B------:R-:W-:Y:S01]  /*11e0*/  LOP3.LUT R147, R10, 0x30, R3, 0xfe, !PT ;  /* 0x000000300a937812 */ /* 0x000fe200078efe03 */
[----:B------:R-:W-:Y:S01]  /*11f0*/  IMAD.HI.U32 R14, R8, R25, RZ ;  /* 0x00000019080e7227 */ /* 0x000fe200078e00ff */
[----:B------:R-:W-:-:S02]  /*1200*/  ISETP.GT.U32.AND P4, PT, R4, R15, PT ;  /* 0x0000000f0400720c */ /* 0x000fc40003f84070 */
[C---:B------:R-:W-:Y:S01]  /*1210*/  ISETP.GT.U32.AND P6, PT, R4.reuse, R85, PT ;  /* 0x000000550400720c */ /* 0x040fe20003fc4070 */
[----:B------:R-:W-:Y:S01]  /*1220*/  IMAD.MOV R14, RZ, RZ, -R14 ;  /* 0x000000ffff0e7224 */ /* 0x000fe200078e0a0e */
[----:B------:R-:W-:Y:S01]  /*1230*/  IABS R71, R147 ;  /* 0x0000009300477213 */ /* 0x000fe20000000000 */
[--C-:B------:R-:W-:Y:S01]  /*1240*/  @!P3 IMAD.IADD R11, R11, 0x1, -R4.reuse ;  /* 0x000000010b0bb824 */ /* 0x100fe200078e0a04 */
[C---:B------:R-:W-:Y:S01]  /*1250*/  ISETP.GT.U32.AND P3, PT, R4.reuse, R9, PT ;  /* 0x000000090400720c */ /* 0x040fe20003f64070 */
[----:B------:R-:W-:Y:S01]  /*1260*/  IMAD R25, R4, R14, R25 ;  /* 0x0000000e04197224 */ /* 0x000fe200078e0219 */
[----:B------:R-:W-:Y:S01]  /*1270*/  LOP3.LUT R146, R10, 0x32, R3, 0xfe, !PT ;  /* 0x000000320a927812 */ /* 0x000fe200078efe03 */
[--C-:B------:R-:W-:Y:S01]  /*1280*/  @!P0 IMAD.IADD R13, R13, 0x1, -R4.reuse ;  /* 0x000000010d0d8824 */ /* 0x100fe200078e0a04 */
[C---:B------:R-:W-:Y:S01]  /*1290*/  ISETP.GT.U32.AND P0, PT, R4.reuse, R11, PT ;  /* 0x0000000b0400720c */ /* 0x040fe20003f04070 */
[----:B------:R-:W-:Y:S01]  /*12a0*/  @!P1 IMAD.IADD R7, R7, 0x1, -R4 ;  /* 0x0000000107079824 */ /* 0x000fe200078e0a04 */
[----:B------:R-:W-:Y:S01]  /*12b0*/  ISETP.GT.U32.AND P1, PT, R4, R25, PT ;  /* 0x000000190400720c */ /* 0x000fe20003f24070 */
[----:B------:R-:W-:Y:S01]  /*12c0*/  IMAD.HI.U32 R16, R8, R31, RZ ;  /* 0x0000001f08107227 */ /* 0x000fe200078e00ff */
[----:B------:R-:W-:-:S02]  /*12d0*/  IABS R73, R146 ;  /* 0x0000009200497213 */ /* 0x000fc40000000000 */
[--C-:B------:R-:W-:Y:S01]  /*12e0*/  LOP3.LUT R145, R10, 0x34, R3.reuse, 0xfe, !PT ;  /* 0x000000340a917812 */ /* 0x100fe200078efe03 */
[----:B------:R-:W-:Y:S01]  /*12f0*/  IMAD.HI.U32 R14, R8, R37, RZ ;  /* 0x00000025080e7227 */ /* 0x000fe200078e00ff */
[----:B------:R-:W-:Y:S02]  /*1300*/  LOP3.LUT R144, R10, 0x36, R3, 0xfe, !PT ;  /* 0x000000360a907812 */ /* 0x000fe400078efe03 */
[----:B------:R-:W-:Y:S01]  /*1310*/  IABS R75, R145 ;  /* 0x00000091004b7213 */ /* 0x000fe20000000000 */
[----:B------:R-:W-:Y:S01]  /*1320*/  IMAD.MOV R16, RZ, RZ, -R16 ;  /* 0x000000ffff107224 */ /* 0x000fe200078e0a10 */
[----:B------:R-:W-:Y:S01]  /*1330*/  IABS R77, R144 ;  /* 0x00000090004d7213 */ /* 0x000fe20000000000 */
[----:B------:R-:W-:Y:S01]  /*1340*/  IMAD R27, R4, R20, R27 ;  /* 0x00000014041b7224 */ /* 0x000fe200078e021b */
[C-C-:B------:R-:W-:Y:S01]  /*1350*/  LOP3.LUT R143, R10.reuse, 0x38, R3.reuse, 0xfe, !PT ;  /* 0x000000380a8f7812 */ /* 0x140fe200078efe03 */
[--C-:B------:R-:W-:Y:S01]  /*1360*/  @!P4 IMAD.IADD R15, R15, 0x1, -R4.reuse ;  /* 0x000000010f0fc824 */ /* 0x100fe200078e0a04 */
[----:B------:R-:W-:Y:S01]  /*1370*/  LOP3.LUT R142, R10, 0x3a, R3, 0xfe, !PT ;  /* 0x0000003a0a8e7812 */ /* 0x000fe200078efe03 */
[----:B------:R-:W-:Y:S01]  /*1380*/  @!P6 IMAD.IADD R85, R85, 0x1, -R4 ;  /* 0x000000015555e824 */ /* 0x000fe200078e0a04 */
[C---:B------:R-:W-:Y:S01]  /*1390*/  ISETP.GT.U32.AND P6, PT, R4.reuse, R13, PT ;  /* 0x0000000d0400720c */ /* 0x040fe20003fc4070 */
[----:B------:R-:W-:Y:S01]  /*13a0*/  IMAD.MOV R14, RZ, RZ, -R14 ;  /* 0x000000ffff0e7224 */ /* 0x000fe200078e0a0e */
[C---:B------:R-:W-:Y:S01]  /*13b0*/  ISETP.GT.U32.AND P4, PT, R4.reuse, R15, PT ;  /* 0x0000000f0400720c */ /* 0x040fe20003f84070 */
[C---:B------:R-:W-:Y:S01]  /*13c0*/  IMAD R31, R4.reuse, R16, R31 ;  /* 0x00000010041f7224 */ /* 0x040fe200078e021f */
[----:B------:R-:W-:Y:S01]  /*13d0*/  IABS R79, R143 ;  /* 0x0000008f004f7213 */ /* 0x000fe20000000000 */
[----:B------:R-:W-:Y:S01]  /*13e0*/  @!P3 IMAD.IADD R9, R9, 0x1, -R4 ;  /* 0x000000010909b824 */ /* 0x000fe200078e0a04 */
[C---:B------:R-:W-:Y:S01]  /*13f0*/  ISETP.GT.U32.AND P3, PT, R4.reuse, R27, PT ;  /* 0x0000001b0400720c */ /* 0x040fe20003f64070 */
[----:B------:R-:W-:Y:S01]  /*1400*/  IMAD R37, R4, R14, R37 ;  /* 0x0000000e04257224 */ /* 0x000fe200078e0225 */
[----:B------:R-:W-:Y:S01]  /*1410*/  IABS R81, R142 ;  /* 0x0000008e00517213 */ /* 0x000fe20000000000 */
[----:B------:R-:W-:Y:S01]  /*1420*/  IMAD.HI.U32 R12, R8, R35, RZ ;  /* 0x00000023080c7227 */ /* 0x000fe200078e00ff */
[----:B------:R-:W-:-:S02]  /*1430*/  LOP3.LUT R193, R10, 0x2a, R3, 0xfe, !PT ;  /* 0x0000002a0ac17812 */ /* 0x000fc400078efe03 */
[----:B------:R-:W-:Y:S01]  /*1440*/  LOP3.LUT R141, R10, 0x3c, R3, 0xfe, !PT ;  /* 0x0000003c0a8d7812 */ /* 0x000fe200078efe03 */
[--C-:B------:R-:W-:Y:S01]  /*1450*/  @!P0 IMAD.IADD R11, R11, 0x1, -R4.reuse ;  /* 0x000000010b0b8824 */ /* 0x100fe200078e0a04 */
[C---:B------:R-:W-:Y:S01]  /*1460*/  ISETP.GT.U32.AND P0, PT, R4.reuse, R31, PT ;  /* 0x0000001f0400720c */ /* 0x040fe20003f04070 */
[----:B------:R-:W-:Y:S01]  /*1470*/  @!P1 IMAD.IADD R25, R25, 0x1, -R4 ;  /* 0x0000000119199824 */ /* 0x000fe200078e0a04 */
[C---:B------:R-:W-:Y:S01]  /*1480*/  ISETP.GT.U32.AND P1, PT, R4.reuse, R37, PT ;  /* 0x000000250400720c */ /* 0x040fe20003f24070 */
[----:B------:R-:W-:Y:S01]  /*1490*/  IMAD.MOV R12, RZ, RZ, -R12 ;  /* 0x000000ffff0c7224 */ /* 0x000fe200078e0a0c */
[----:B------:R-:W-:Y:S01]  /*14a0*/  IABS R65, R193 ;  /* 0x000000c100417213 */ /* 0x000fe20000000000 */
[--C-:B------:R-:W-:Y:S01]  /*14b0*/  @!P6 IMAD.IADD R13, R13, 0x1, -R4.reuse ;  /* 0x000000010d0de824 */ /* 0x100fe200078e0a04 */
[C---:B------:R-:W-:Y:S01]  /*14c0*/  ISETP.GT.U32.AND P6, PT, R4.reuse, R33, PT ;  /* 0x000000210400720c */ /* 0x040fe20003fc4070 */
[C---:B------:R-:W-:Y:S01]  /*14d0*/  IMAD R35, R4.reuse, R12, R35 ;  /* 0x0000000c04237224 */ /* 0x040fe200078e0223 */
[----:B------:R-:W-:Y:S01]  /*14e0*/  IABS R83, R141 ;  /* 0x0000008d00537213 */ /* 0x000fe20000000000 */
[--C-:B------:R-:W-:Y:S01]  /*14f0*/  @!P4 IMAD.IADD R15, R15, 0x1, -R4.reuse ;  /* 0x000000010f0fc824 */ /* 0x100fe200078e0a04 */
[----:B------:R-:W-:Y:S01]  /*1500*/  LOP3.LUT R251, R3, 0x6, RZ, 0xfc, !PT ;  /* 0x0000000603fb7812 */ /* 0x000fe200078efcff */
[--C-:B------:R-:W-:Y:S01]  /*1510*/  @!P3 IMAD.IADD R27, R27, 0x1, -R4.reuse ;  /* 0x000000011b1bb824 */ /* 0x100fe200078e0a04 */
[C---:B------:R-:W-:Y:S01]  /*1520*/  ISETP.GT.U32.AND P4, PT, R4.reuse, R35, PT ;  /* 0x000000230400720c */ /* 0x040fe20003f84070 */
[--C-:B------:R-:W-:Y:S01]  /*1530*/  @!P0 IMAD.IADD R31, R31, 0x1, -R4.reuse ;  /* 0x000000011f1f8824 */ /* 0x100fe200078e0a04 */
[C---:B------:R-:W-:Y:S01]  /*1540*/  ISETP.GT.U32.AND P3, PT, R4.reuse, R25, PT ;  /* 0x000000190400720c */ /* 0x040fe20003f64070 */
[----:B------:R-:W-:Y:S01]  /*1550*/  @!P1 IMAD.IADD R37, R37, 0x1, -R4 ;  /* 0x0000000125259824 */ /* 0x000fe200078e0a04 */
[----:B------:R-:W-:Y:S01]  /*1560*/  ISETP.GT.U32.AND P0, PT, R4, R27, PT ;  /* 0x0000001b0400720c */ /* 0x000fe20003f04070 */
[----:B------:R-:W-:Y:S01]  /*1570*/  IMAD.HI.U32 R16, R8, R39, RZ ;  /* 0x0000002708107227 */ /* 0x000fe200078e00ff */
[----:B------:R-:W-:-:S02]  /*1580*/  LOP3.LUT R231, R3, 0x24, RZ, 0xfc, !PT ;  /* 0x0000002403e77812 */ /* 0x000fc400078efcff */
[C---:B------:R-:W-:Y:S01]  /*1590*/  ISETP.GT.U32.AND P1, PT, R4.reuse, R37, PT ;  /* 0x000000250400720c */ /* 0x040fe20003f24070 */
[----:B------:R-:W-:Y:S01]  /*15a0*/  IMAD.MOV R16, RZ, RZ, -R16 ;  /* 0x000000ffff107224 */ /* 0x000fe200078e0a10 */
[----:B------:R-:W-:Y:S01]  /*15b0*/  LOP3.LUT R230, R3, 0x26, RZ, 0xfc, !PT ;  /* 0x0000002603e67812 */ /* 0x000fe200078efcff */
[----:B------:R-:W-:Y:S01]  /*15c0*/  @!P6 IMAD.IADD R33, R33, 0x1, -R4 ;  /* 0x000000012121e824 */ /* 0x000fe200078e0a04 */
[----:B------:R-:W-:Y:S01]  /*15d0*/  ISETP.GT.U32.AND P6, PT, R4, R31, PT ;  /* 0x0000001f0400720c */ /* 0x000fe20003fc4070 */
[----:B------:R-:W-:-:S04]  /*15e0*/  IMAD.HI.U32 R12, R8, R49, RZ ;  /* 0x00000031080c7227 */ /* 0x000fc800078e00ff */
[C---:B------:R-:W-:Y:S02]  /*15f0*/  IMAD R39, R4.reuse, R16, R39 ;  /* 0x0000001004277224 */ /* 0x040fe400078e0227 */
[----:B------:R-:W-:Y:S01]  /*1600*/  @!P4 IMAD.IADD R35, R35, 0x1, -R4 ;  /* 0x000000012323c824 */ /* 0x000fe200078e0a04 */
[----:B------:R-:W-:Y:S01]  /*1610*/  ISETP.GT.U32.AND P4, PT, R4, R33, PT ;  /* 0x000000210400720c */ /* 0x000fe20003f84070 */
[----:B------:R-:W-:Y:S02]  /*1620*/  IMAD.MOV R12, RZ, RZ, -R12 ;  /* 0x000000ffff0c7224 */ /* 0x000fe400078e0a0c */
[----:B------:R-:W-:-:S04]  /*1630*/  IMAD.HI.U32 R20, R8, R45, RZ ;  /* 0x0000002d08147227 */ /* 0x000fc800078e00ff */
[----:B------:R-:W-:Y:S01]  /*1640*/  @!P0 IMAD.IADD R27, R27, 0x1, -R4 ;  /* 0x000000011b1b8824 */ /* 0x000fe200078e0a04 */
[C---:B------:R-:W-:Y:S01]  /*1650*/  ISETP.GT.U32.AND P0, PT, R4.reuse, R39, PT ;  /* 0x000000270400720c */ /* 0x040fe20003f04070 */
[----:B------:R-:W-:Y:S02]  /*1660*/  IMAD R49, R4, R12, R49 ;  /* 0x0000000c04317224 */ /* 0x000fe400078e0231 */
[----:B------:R-:W-:Y:S02]  /*1670*/  IMAD.MOV R20, RZ, RZ, -R20 ;  /* 0x000000ffff147224 */ /* 0x000fe400078e0a14 */
[----:B------:R-:W-:-:S04]  /*1680*/  IMAD.HI.U32 R14, R8, R53, RZ ;  /* 0x00000035080e7227 */ /* 0x000fc800078e00ff */
[--C-:B------:R-:W-:Y:S01]  /*1690*/  @!P3 IMAD.IADD R25, R25, 0x1, -R4.reuse ;  /* 0x000000011919b824 */ /* 0x100fe200078e0a04 */
[C---:B------:R-:W-:Y:S01]  /*16a0*/  ISETP.GT.U32.AND P3, PT, R4.reuse, R35, PT ;  /* 0x000000230400720c */ /* 0x040fe20003f64070 */
[----:B------:R-:W-:Y:S01]  /*16b0*/  @!P1 IMAD.IADD R37, R37, 0x1, -R4 ;  /* 0x0000000125259824 */ /* 0x000fe200078e0a04 */
[C---:B------:R-:W-:Y:S01]  /*16c0*/  ISETP.GT.U32.AND P1, PT, R4.reuse, R49, PT ;  /* 0x000000310400720c */ /* 0x040fe20003f24070 */
[C---:B------:R-:W-:Y:S02]  /*16d0*/  IMAD R45, R4.reuse, R20, R45 ;  /* 0x00000014042d7224 */ /* 0x040fe400078e022d */
[----:B------:R-:W-:Y:S02]  /*16e0*/  IMAD.MOV R14, RZ, RZ, -R14 ;  /* 0x000000ffff0e7224 */ /* 0x000fe400078e0a0e */
[----:B------:R-:W-:Y:S01]  /*16f0*/  @!P6 IMAD.IADD R31, R31, 0x1, -R4 ;  /* 0x000000011f1fe824 */ /* 0x000fe200078e0a04 */
[C---:B------:R-:W-:Y:S01]  /*1700*/  ISETP.GT.U32.AND P6, PT, R4.reuse, R41, PT ;  /* 0x000000290400720c */ /* 0x040fe20003fc4070 */
[----:B------:R-:W-:-:S02]  /*1710*/  IMAD R53, R4, R14, R53 ;  /* 0x0000000e04357224 */ /* 0x000fc400078e0235 */
[--C-:B------:R-:W-:Y:S01]  /*1720*/  @!P4 IMAD.IADD R33, R33, 0x1, -R4.reuse ;  /* 0x000000012121c824 */ /* 0x100fe200078e0a04 */
[C---:B------:R-:W-:Y:S01]  /*1730*/  ISETP.GT.U32.AND P4, PT, R4.reuse, R45, PT ;  /* 0x0000002d0400720c */ /* 0x040fe20003f84070 */
[--C-:B------:R-:W-:Y:S01]  /*1740*/  @!P0 IMAD.IADD R39, R39, 0x1, -R4.reuse ;  /* 0x0000000127278824 */ /* 0x100fe200078e0a04 */
[C---:B------:R-:W-:Y:S01]  /*1750*/  ISETP.GT.U32.AND P0, PT, R4.reuse, R53, PT ;  /* 0x000000350400720c */ /* 0x040fe20003f04070 */
[--C-:B------:R-:W-:Y:S01]  /*1760*/  @!P3 IMAD.IADD R35, R35, 0x1, -R4.reuse ;  /* 0x000000012323b824 */ /* 0x100fe200078e0a04 */
[----:B------:R-:W-:Y:S01]  /*1770*/  ISETP.GT.U32.AND P3, PT, R4, R47, PT ;  /* 0x0000002f0400720c */ /* 0x000fe20003f64070 */
[--C-:B------:R-:W-:Y:S01]  /*1780*/  @!P1 IMAD.IADD R49, R49, 0x1, -R4.reuse ;  /* 0x0000000131319824 */ /* 0x100fe200078e0a04 */
[----:B------:R-:W-:Y:S01]  /*1790*/  ISETP.GE.AND P1, PT, R216, RZ, PT ;  /* 0x000000ffd800720c */ /* 0x000fe20003f26270 */
[----:B------:R-:W-:Y:S02]  /*17a0*/  IMAD.MOV.U32 R23, RZ, RZ, R11 ;  /* 0x000000ffff177224 */ /* 0x000fe400078e000b */
[----:B------:R-:W-:Y:S01]  /*17b0*/  @!P6 IMAD.IADD R41, R41, 0x1, -R4 ;  /* 0x000000012929e824 */ /* 0x000fe200078e0a04 */
[----:B------:R-:W-:Y:S01]  /*17c0*/  ISETP.GT.U32.AND P6, PT, R4, R39, PT ;  /* 0x000000270400720c */ /* 0x000fe20003fc4070 */
[----:B------:R-:W-:-:S04]  /*17d0*/  IMAD.HI.U32 R16, R8, R57, RZ ;  /* 0x0000003908107227 */ /* 0x000fc800078e00ff */
[--C-:B------:R-:W-:Y:S01]  /*17e0*/  @!P4 IMAD.IADD R45, R45, 0x1, -R4.reuse ;  /* 0x000000012d2dc824 */ /* 0x100fe200078e0a04 */
[----:B------:R-:W-:Y:S01]  /*17f0*/  ISETP.GE.AND P4, PT, R218, RZ, PT ;  /* 0x000000ffda00720c */ /* 0x000fe20003f86270 */
[--C-:B------:R-:W-:Y:S01]  /*1800*/  @!P0 IMAD.IADD R53, R53, 0x1, -R4.reuse ;  /* 0x0000000135358824 */ /* 0x100fe200078e0a04 */
[C---:B------:R-:W-:Y:S01]  /*1810*/  ISETP.GT.U32.AND P0, PT, R4.reuse, R41, PT ;  /* 0x000000290400720c */ /* 0x040fe20003f04070 */
[----:B------:R-:W-:Y:S01]  /*1820*/  @!P3 IMAD.IADD R47, R47, 0x1, -R4 ;  /* 0x000000012f2fb824 */ /* 0x000fe200078e0a04 */
[----:B------:R-:W-:Y:S01]  /*1830*/  ISETP.GE.AND P3, PT, R217, RZ, PT ;  /* 0x000000ffd900720c */ /* 0x000fe20003f66270 */
[----:B------:R-:W-:Y:S01]  /*1840*/  @!P1 IMAD.MOV R23, RZ, RZ, -R23 ;  /* 0x000000ffff179224 */ /* 0x000fe200078e0a17 */
[----:B------:R-:W-:Y:S01]  /*1850*/  ISETP.GT.U32.AND P1, PT, R4, R49, PT ;  /* 0x000000310400720c */ /* 0x000fe20003f24070 */
[----:B------:R-:W-:Y:S02]  /*1860*/  IMAD.MOV R16, RZ, RZ, -R16 ;  /* 0x000000ffff107224 */ /* 0x000fe400078e0a10 */
[----:B------:R-:W-:-:S02]  /*1870*/  IMAD.MOV.U32 R17, RZ, RZ, R7 ;  /* 0x000000ffff117224 */ /* 0x000fc400078e0007 */
[----:B------:R-:W-:-:S04]  /*1880*/  IMAD.HI.U32 R12, R8, R61, RZ ;  /* 0x0000003d080c7227 */ /* 0x000fc800078e00ff */
[C---:B------:R-:W-:Y:S02]  /*1890*/  IMAD R57, R4.reuse, R16, R57 ;  /* 0x0000001004397224 */ /* 0x040fe400078e0239 */
[----:B------:R-:W-:Y:S01]  /*18a0*/  @!P6 IMAD.IADD R39, R39, 0x1, -R4 ;  /* 0x000000012727e824 */ /* 0x000fe200078e0a04 */
[C---:B------:R-:W-:Y:S01]  /*18b0*/  ISETP.GT.U32.AND P6, PT, R4.reuse, R45, PT ;  /* 0x0000002d0400720c */ /* 0x040fe20003fc4070 */
[----:B------:R-:W-:Y:S01]  /*18c0*/  @!P4 IMAD.MOV R17, RZ, RZ, -R17 ;  /* 0x000000ffff11c224 */ /* 0x000fe200078e0a11 */
[----:B------:R-:W-:Y:S01]  /*18d0*/  ISETP.GT.U32.AND P4, PT, R4, R47, PT ;  /* 0x0000002f0400720c */ /* 0x000fe20003f84070 */
[----:B------:R-:W-:Y:S02]  /*18e0*/  IMAD.MOV R12, RZ, RZ, -R12 ;  /* 0x000000ffff0c7224 */ /* 0x000fe400078e0a0c */
[----:B------:R-:W-:-:S04]  /*18f0*/  IMAD.HI.U32 R6, R8, R59, RZ ;  /* 0x0000003b08067227 */ /* 0x000fc800078e00ff */
[----:B------:R-:W-:Y:S02]  /*1900*/  IMAD.MOV.U32 R21, RZ, RZ, R9 ;  /* 0x000000ffff157224 */ /* 0x000fe400078e0009 */
[----:B------:R-:W-:Y:S01]  /*1910*/  @!P0 IMAD.IADD R41, R41, 0x1, -R4 ;  /* 0x0000000129298824 */ /* 0x000fe200078e0a04 */
[C---:B------:R-:W-:Y:S01]  /*1920*/  ISETP.GT.U32.AND P0, PT, R4.reuse, R57, PT ;  /* 0x000000390400720c */ /* 0x040fe20003f04070 */
[C---:B------:R-:W-:Y:S02]  /*1930*/  IMAD R61, R4.reuse, R12, R61 ;  /* 0x0000000c043d7224 */ /* 0x040fe400078e023d */
[----:B------:R-:W-:Y:S02]  /*1940*/  IMAD.MOV R6, RZ, RZ, -R6 ;  /* 0x000000ffff067224 */ /* 0x000fe400078e0a06 */
[----:B------:R-:W-:Y:S01]  /*1950*/  @!P3 IMAD.MOV R21, RZ, RZ, -R21 ;  /* 0x000000ffff15b224 */ /* 0x000fe200078e0a15 */
[----:B------:R-:W-:Y:S01]  /*1960*/  ISETP.GT.U32.AND P3, PT, R4, R53, PT ;  /* 0x000000350400720c */ /* 0x000fe20003f64070 */
[----:B------:R-:W-:-:S04]  /*1970*/  IMAD.HI.U32 R14, R8, R63, RZ ;  /* 0x0000003f080e7227 */ /* 0x000fc800078e00ff */
[----:B------:R-:W-:Y:S01]  /*1980*/  @!P1 IMAD.IADD R49, R49, 0x1, -R4 ;  /* 0x0000000131319824 */ /* 0x000fe200078e0a04 */
[C---:B------:R-:W-:Y:S01]  /*1990*/  ISETP.GT.U32.AND P1, PT, R4.reuse, R61, PT ;  /* 0x0000003d0400720c */ /* 0x040fe20003f24070 */
[C---:B------:R-:W-:Y:S02]  /*19a0*/  IMAD R59, R4.reuse, R6, R59 ;  /* 0x00000006043b7224 */ /* 0x040fe400078e023b */
[----:B------:R-:W-:Y:S02]  /*19b0*/  IMAD.MOV R14, RZ, RZ, -R14 ;  /* 0x000000ffff0e7224 */ /* 0x000fe400078e0a0e */
[--C-:B------:R-:W-:Y:S01]  /*19c0*/  @!P6 IMAD.IADD R45, R45, 0x1, -R4.reuse ;  /* 0x000000012d2de824 */ /* 0x100fe200078e0a04 */
[C---:B------:R-:W-:Y:S01]  /*19d0*/  ISETP.GT.U32.AND P6, PT, R4.reuse, R59, PT ;  /* 0x0000003b0400720c */ /* 0x040fe20003fc4070 */
[----:B------:R-:W-:Y:S01]  /*19e0*/  @!P4 IMAD.IADD R47, R47, 0x1, -R4 ;  /* 0x000000012f2fc824 */ /* 0x000fe200078e0a04 */
[----:B------:R-:W-:Y:S01]  /*19f0*/  ISETP.GE.AND P4, PT, R215, RZ, PT ;  /* 0x000000ffd700720c */ /* 0x000fe20003f86270 */
[----:B------:R-:W-:-:S02]  /*1a00*/  IMAD R63, R4, R14, R63 ;  /* 0x0000000e043f7224 */ /* 0x000fc400078e023f */
[--C-:B------:R-:W-:Y:S01]  /*1a10*/  @!P0 IMAD.IADD R57, R57, 0x1, -R4.reuse ;  /* 0x0000000139398824 */ /* 0x100fe200078e0a04 */
[----:B------:R-:W-:Y:S01]  /*1a20*/  ISETP.GE.AND P0, PT, R214, RZ, PT ;  /* 0x000000ffd600720c */ /* 0x000fe20003f06270 */
[--C-:B------:R-:W-:Y:S01]  /*1a30*/  @!P3 IMAD.IADD R53, R53, 0x1, -R4.reuse ;  /* 0x000000013535b824 */ /* 0x100fe200078e0a04 */
[----:B------:R-:W-:Y:S01]  /*1a40*/  ISETP.GT.U32.AND P3, PT, R4, R63, PT ;  /* 0x0000003f0400720c */ /* 0x000fe20003f64070 */
[--C-:B------:R-:W-:Y:S01]  /*1a50*/  @!P1 IMAD.IADD R61, R61, 0x1, -R4.reuse ;  /* 0x000000013d3d9824 */ /* 0x100fe200078e0a04 */
[----:B------:R-:W-:Y:S01]  /*1a60*/  ISETP.GE.AND P1, PT, R213, RZ, PT ;  /* 0x000000ffd500720c */ /* 0x000fe20003f26270 */
[----:B------:R-:W-:Y:S02]  /*1a70*/  IMAD.MOV.U32 R43, RZ, RZ, R13 ;  /* 0x000000ffff2b7224 */ /* 0x000fe400078e000d */
[----:B------:R-:W-:Y:S02]  /*1a80*/  @!P6 IMAD.IADD R59, R59, 0x1, -R4 ;  /* 0x000000013b3be824 */ /* 0x000fe400078e0a04 */
[----:B------:R-:W-:-:S02]  /*1a90*/  IMAD.MOV.U32 R29, RZ, RZ, R15 ;  /* 0x000000ffff1d7224 */ /* 0x000fc400078e000f */
[----:B------:R-:W-:Y:S01]  /*1aa0*/  @!P4 IMAD.MOV R43, RZ, RZ, -R43 ;  /* 0x000000ffff2bc224 */ /* 0x000fe200078e0a2b */
[----:B------:R-:W-:Y:S01]  /*1ab0*/  ISETP.GT.U32.AND P4, PT, R4, R57, PT ;  /* 0x000000390400720c */ /* 0x000fe20003f84070 */
[----:B------:R-:W-:-:S04]  /*1ac0*/  IMAD.HI.U32 R6, R8, R67, RZ ;  /* 0x0000004308067227 */ /* 0x000fc800078e00ff */
[----:B------:R-:W-:Y:S01]  /*1ad0*/  @!P0 IMAD.MOV R29, RZ, RZ, -R29 ;  /* 0x000000ffff1d8224 */ /* 0x000fe200078e0a1d */
[----:B------:R-:W-:Y:S01]  /*1ae0*/  ISETP.GT.U32.AND P0, PT, R4, R59, PT ;  /* 0x0000003b0400720c */ /* 0x000fe20003f04070 */
[----:B------:R-:W-:-:S04]  /*1af0*/  IMAD.HI.U32 R12, R8, R69, RZ ;  /* 0x00000045080c7227 */ /* 0x000fc800078e00ff */
[----:B------:R-:W-:Y:S02]  /*1b00*/  IMAD.MOV R6, RZ, RZ, -R6 ;  /* 0x000000ffff067224 */ /* 0x000fe400078e0a06 */
[----:B------:R-:W-:Y:S01]  /*1b10*/  @!P3 IMAD.IADD R63, R63, 0x1, -R4 ;  /* 0x000000013f3fb824 */ /* 0x000fe200078e0a04 */
[----:B------:R-:W-:Y:S01]  /*1b20*/  ISETP.GE.AND P3, PT, R212, RZ, PT ;  /* 0x000000ffd400720c */ /* 0x000fe20003f66270 */
[----:B------:R-:W-:Y:S01]  /*1b30*/  @!P1 IMAD.MOV R25, RZ, RZ, -R25 ;  /* 0x000000ffff199224 */ /* 0x000fe200078e0a19 */
[C---:B------:R-:W-:Y:S01]  /*1b40*/  ISETP.GT.U32.AND P1, PT, R4.reuse, R61, PT ;  /* 0x0000003d0400720c */ /* 0x040fe20003f24070 */
[----:B------:R-:W-:Y:S02]  /*1b50*/  IMAD.MOV R12, RZ, RZ, -R12 ;  /* 0x000000ffff0c7224 */ /* 0x000fe400078e0a0c */
[----:B------:R-:W-:Y:S02]  /*1b60*/  IMAD R67, R4, R6, R67 ;  /* 0x0000000604437224 */ /* 0x000fe400078e0243 */
        /* <DEDUP_REMOVED lines=8> */
[C---:B------:R-:W-:Y:S02]  /*1bf0*/  IMAD R71, R4.reuse, R14, R71 ;  /* 0x0000000e04477224 */ /* 0x040fe400078e0247 */
[----:B------:R-:W-:Y:S01]  /*1c00*/  @!P3 IMAD.MOV R27, RZ, RZ, -R27 ;  /* 0x000000ffff1bb224 */ /* 0x000fe200078e0a1b */
[----:B------:R-:W-:Y:S01]  /*1c10*/  ISETP.GT.U32.AND P3, PT, R4, R63, PT ;  /* 0x0000003f0400720c */ /* 0x000fe20003f64070 */
[----:B------:R-:W-:Y:S02]  /*1c20*/  IMAD.MOV R12, RZ, RZ, -R6 ;  /* 0x000000ffff0c7224 */ /* 0x000fe400078e0a06 */
[----:B------:R-:W-:-:S04]  /*1c30*/  IMAD.HI.U32 R6, R8, R75, RZ ;  /* 0x0000004b08067227 */ /* 0x000fc800078e00ff */
[----:B------:R-:W-:Y:S01]  /*1c40*/  @!P1 IMAD.IADD R61, R61, 0x1, -R4 ;  /* 0x000000013d3d9824 */ /* 0x000fe200078e0a04 */
[C---:B------:R-:W-:Y:S01]  /*1c50*/  ISETP.GT.U32.AND P1, PT, R4.reuse, R71, PT ;  /* 0x000000470400720c */ /* 0x040fe20003f24070 */
[----:B------:R-:W-:Y:S02]  /*1c60*/  IMAD.MOV R6, RZ, RZ, -R6 ;  /* 0x000000ffff067224 */ /* 0x000fe400078e0a06 */
[--C-:B------:R-:W-:Y:S02]  /*1c70*/  @!P4 IMAD.IADD R67, R67, 0x1, -R4.reuse ;  /* 0x000000014343c824 */ /* 0x100fe400078e0a04 */
[C---:B------:R-:W-:Y:S02]  /*1c80*/  IMAD R73, R4.reuse, R12, R73 ;  /* 0x0000000c04497224 */ /* 0x040fe400078e0249 */
[C---:B------:R-:W-:Y:S02]  /*1c90*/  IMAD R75, R4.reuse, R6, R75 ;  /* 0x00000006044b7224 */ /* 0x040fe400078e024b */
[----:B------:R-:W-:Y:S01]  /*1ca0*/  @!P0 IMAD.IADD R69, R69, 0x1, -R4 ;  /* 0x0000000145458824 */ /* 0x000fe200078e0a04 */
[----:B------:R-:W-:Y:S01]  /*1cb0*/  ISETP.GT.U32.AND P0, PT, R4, R67, PT ;  /* 0x000000430400720c */ /* 0x000fe20003f04070 */
[----:B------:R-:W-:Y:S01]  /*1cc0*/  IMAD.HI.U32 R12, R8, R77, RZ ;  /* 0x0000004d080c7227 */ /* 0x000fe200078e00ff */
[----:B------:R-:W-:-:S03]  /*1cd0*/  ISETP.GT.U32.AND P4, PT, R4, R75, PT ;  /* 0x0000004b0400720c */ /* 0x000fc60003f84070 */
[--C-:B------:R-:W-:Y:S01]  /*1ce0*/  @!P3 IMAD.IADD R63, R63, 0x1, -R4.reuse ;  /* 0x000000013f3fb824 */ /* 0x100fe200078e0a04 */
[C---:B------:R-:W-:Y:S01]  /*1cf0*/  ISETP.GT.U32.AND P3, PT, R4.reuse, R73, PT ;  /* 0x000000490400720c */ /* 0x040fe20003f64070 */
[----:B------:R-:W-:Y:S01]  /*1d00*/  @!P1 IMAD.IADD R71, R71, 0x1, -R4 ;  /* 0x0000000147479824 */ /* 0x000fe200078e0a04 */
[----:B------:R-:W-:Y:S01]  /*1d10*/  ISETP.GT.U32.AND P1, PT, R4, R69, PT ;  /* 0x000000450400720c */ /* 0x000fe20003f24070 */
[----:B------:R-:W-:Y:S02]  /*1d20*/  IMAD.MOV R12, RZ, RZ, -R12 ;  /* 0x000000ffff0c7224 */ /* 0x000fe400078e0a0c */
[----:B------:R-:W-:-:S04]  /*1d30*/  IMAD.HI.U32 R6, R8, R79, RZ ;  /* 0x0000004f08067227 */ /* 0x000fc800078e00ff */
[C---:B------:R-:W-:Y:S02]  /*1d40*/  IMAD R77, R4.reuse, R12, R77 ;  /* 0x0000000c044d7224 */ /* 0x040fe400078e024d */
[----:B------:R-:W-:Y:S02]  /*1d50*/  IMAD.MOV R6, RZ, RZ, -R6 ;  /* 0x000000ffff067224 */ /* 0x000fe400078e0a06 */
[--C-:B------:R-:W-:Y:S01]  /*1d60*/  @!P0 IMAD.IADD R67, R67, 0x1, -R4.reuse ;  /* 0x0000000143438824 */ /* 0x100fe200078e0a04 */
[C---:B------:R-:W-:Y:S01]  /*1d70*/  ISETP.GT.U32.AND P0, PT, R4.reuse, R77, PT ;  /* 0x0000004d0400720c */ /* 0x040fe20003f04070 */
[C---:B------:R-:W-:Y:S02]  /*1d80*/  IMAD R79, R4.reuse, R6, R79 ;  /* 0x00000006044f7224 */ /* 0x040fe400078e024f */
[--C-:B------:R-:W-:Y:S01]  /*1d90*/  @!P3 IMAD.IADD R73, R73, 0x1, -R4.reuse ;  /* 0x000000014949b824 */ /* 0x100fe200078e0a04 */
[----:B------:R-:W-:Y:S01]  /*1da0*/  ISETP.GT.U32.AND P3, PT, R4, R71, PT ;  /* 0x000000470400720c */ /* 0x000fe20003f64070 */
[----:B------:R-:W-:-:S02]  /*1db0*/  @!P4 IMAD.IADD R75, R75, 0x1, -R4 ;  /* 0x000000014b4bc824 */ /* 0x000fc400078e0a04 */
[----:B------:R-:W-:-:S03]  /*1dc0*/  IMAD.HI.U32 R7, R8, R81, RZ ;  /* 0x0000005108077227 */ /* 0x000fc600078e00ff */
[C---:B------:R-:W-:Y:S01]  /*1dd0*/  ISETP.GT.U32.AND P4, PT, R4.reuse, R75, PT ;  /* 0x0000004b0400720c */ /* 0x040fe20003f84070 */
[----:B------:R-:W-:Y:S01]  /*1de0*/  @!P1 IMAD.IADD R69, R69, 0x1, -R4 ;  /* 0x0000000145459824 */ /* 0x000fe200078e0a04 */
[----:B------:R-:W-:Y:S01]  /*1df0*/  ISETP.GT.U32.AND P1, PT, R4, R79, PT ;  /* 0x0000004f0400720c */ /* 0x000fe20003f24070 */
[----:B------:R-:W-:Y:S02]  /*1e00*/  IMAD.MOV R7, RZ, RZ, -R7 ;  /* 0x000000ffff077224 */ /* 0x000fe400078e0a07 */
[----:B------:R-:W-:-:S04]  /*1e10*/  IMAD.HI.U32 R16, R8, R65, RZ ;  /* 0x0000004108107227 */ /* 0x000fc800078e00ff */
[C---:B------:R-:W-:Y:S02]  /*1e20*/  IMAD R81, R4.reuse, R7, R81 ;  /* 0x0000000704517224 */ /* 0x040fe400078e0251 */
[--C-:B------:R-:W-:Y:S01]  /*1e30*/  @!P0 IMAD.IADD R77, R77, 0x1, -R4.reuse ;  /* 0x000000014d4d8824 */ /* 0x100fe200078e0a04 */
[----:B------:R-:W-:Y:S01]  /*1e40*/  ISETP.GE.AND P0, PT, R233, UR32, PT ;  /* 0x00000020e9007c0c */ /* 0x000fe2000bf06270 */
[----:B------:R-:W-:Y:S01]  /*1e50*/  @!P3 IMAD.IADD R71, R71, 0x1, -R4 ;  /* 0x000000014747b824 */ /* 0x000fe200078e0a04 */
[----:B------:R-:W-:Y:S01]  /*1e60*/  ISETP.GT.U32.AND P3, PT, R4, R81, PT ;  /* 0x000000510400720c */ /* 0x000fe20003f64070 */
[----:B------:R-:W-:Y:S01]  /*1e70*/  IMAD.MOV R16, RZ, RZ, -R16 ;  /* 0x000000ffff107224 */ /* 0x000fe200078e0a10 */
[----:B------:R-:W-:Y:S01]  /*1e80*/  SEL R6, R24, RZ, !P0 ;  /* 0x000000ff18067207 */ /* 0x000fe20004000000 */
[----:B------:R-:W-:Y:S01]  /*1e90*/  IMAD.U32 R7, RZ, RZ, UR16 ;  /* 0x00000010ff077e24 */ /* 0x000fe2000f8e00ff */
[----:B------:R-:W-:Y:S01]  /*1ea0*/  ISETP.GT.U32.AND P0, PT, R4, R77, PT ;  /* 0x0000004d0400720c */ /* 0x000fe20003f04070 */
[--C-:B------:R-:W-:Y:S01]  /*1eb0*/  @!P1 IMAD.IADD R79, R79, 0x1, -R4.reuse ;  /* 0x000000014f4f9824 */ /* 0x100fe200078e0a04 */
[----:B------:R-:W-:Y:S01]  /*1ec0*/  ISETP.GE.AND P1, PT, R209, RZ, PT ;  /* 0x000000ffd100720c */ /* 0x000fe20003f26270 */
[----:B------:R-:W-:Y:S01]  /*1ed0*/  @!P4 IMAD.IADD R75, R75, 0x1, -R4 ;  /* 0x000000014b4bc824 */ /* 0x000fe200078e0a04 */
[----:B------:R-:W-:Y:S01]  /*1ee0*/  ISETP.GE.AND P4, PT, R210, RZ, PT ;  /* 0x000000ffd200720c */ /* 0x000fe20003f86270 */
[----:B------:R-:W-:-:S02]  /*1ef0*/  IMAD R65, R4, R16, R65 ;  /* 0x0000001004417224 */ /* 0x000fc400078e0241 */
[----:B------:R-:W-:Y:S02]  /*1f00*/  IMAD.U32 R15, RZ, RZ, UR16 ;  /* 0x00000010ff0f7e24 */ /* 0x000fe4000f8e00ff */
[----:B------:R-:W-:Y:S01]  /*1f10*/  IMAD R16, R7, 0x2, R220 ;  /* 0x0000000207107824 */ /* 0x000fe200078e02dc */
[----:B------:R-:W-:Y:S01]  /*1f20*/  ISETP.GT.U32.AND P6, PT, R4, R65, PT ;  /* 0x000000410400720c */ /* 0x000fe20003fc4070 */
[----:B------:R-:W-:Y:S02]  /*1f30*/  IMAD.U32 R14, RZ, RZ, UR16 ;  /* 0x00000010ff0e7e24 */ /* 0x000fe4000f8e00ff */
[----:B------:R-:W-:Y:S02]  /*1f40*/  IMAD R15, R15, 0x2, R16 ;  /* 0x000000020f0f7824 */ /* 0x000fe400078e0210 */
[----:B------:R-:W-:Y:S02]  /*1f50*/  IMAD.U32 R13, RZ, RZ, UR16 ;  /* 0x00000010ff0d7e24 */ /* 0x000fe4000f8e00ff */
[----:B------:R-:W-:-:S02]  /*1f60*/  IMAD R14, R14, 0x2, R15 ;  /* 0x000000020e0e7824 */ /* 0x000fc400078e020f */
[--C-:B------:R-:W-:Y:S01]  /*1f70*/  @!P3 IMAD.IADD R81, R81, 0x1, -R4.reuse ;  /* 0x000000015151b824 */ /* 0x100fe200078e0a04 */
[----:B------:R-:W-:Y:S01]  /*1f80*/  ISETP.GE.AND P3, PT, R208, RZ, PT ;  /* 0x000000ffd000720c */ /* 0x000fe20003f66270 */
[----:B------:R-:W-:Y:S01]  /*1f90*/  @!P1 IMAD.MOV R35, RZ, RZ, -R35 ;  /* 0x000000ffff239224 */ /* 0x000fe200078e0a23 */
[----:B------:R-:W-:Y:S01]  /*1fa0*/  ISETP.GT.U32.AND P1, PT, R4, R79, PT ;  /* 0x0000004f0400720c */ /* 0x000fe20003f24070 */
[----:B------:R-:W-:Y:S01]  /*1fb0*/  @!P0 IMAD.IADD R77, R77, 0x1, -R4 ;  /* 0x000000014d4d8824 */ /* 0x000fe200078e0a04 */
[----:B------:R-:W-:Y:S01]  /*1fc0*/  ISETP.GE.AND P0, PT, R206, RZ, PT ;  /* 0x000000ffce00720c */ /* 0x000fe20003f06270 */
[----:B------:R-:W-:Y:S02]  /*1fd0*/  IMAD.U32 R12, RZ, RZ, UR16 ;  /* 0x00000010ff0c7e24 */ /* 0x000fe4000f8e00ff */
[----:B------:R-:W-:Y:S02]  /*1fe0*/  IMAD R13, R13, 0x2, R14 ;  /* 0x000000020d0d7824 */ /* 0x000fe400078e020e */
[----:B------:R-:W-:Y:S01]  /*1ff0*/  @!P4 IMAD.MOV R33, RZ, RZ, -R33 ;  /* 0x000000ffff21c224 */ /* 0x000fe200078e0a21 */
[----:B------:R-:W-:Y:S01]  /*2000*/  ISETP.GT.U32.AND P4, PT, R4, R81, PT ;  /* 0x000000510400720c */ /* 0x000fe20003f84070 */
[----:B------:R-:W-:-:S02]  /*2010*/  IMAD.U32 R11, RZ, RZ, UR16 ;  /* 0x00000010ff0b7e24 */ /* 0x000fc4000f8e00ff */
[----:B------:R-:W-:Y:S02]  /*2020*/  IMAD R12, R12, 0x2, R13 ;  /* 0x000000020c0c7824 */ /* 0x000fe400078e020d */
[----:B------:R-:W-:-:S04]  /*2030*/  IMAD.HI.U32 R8, R8, R83, RZ ;  /* 0x0000005308087227 */ /* 0x000fc800078e00ff */
[----:B------:R-:W-:Y:S02]  /*2040*/  IMAD.U32 R10, RZ, RZ, UR16 ;  /* 0x00000010ff0a7e24 */ /* 0x000fe4000f8e00ff */
[----:B------:R-:W-:Y:S02]  /*2050*/  IMAD R11, R11, 0x2, R12 ;  /* 0x000000020b0b7824 */ /* 0x000fe400078e020c */
[----:B------:R-:W-:Y:S02]  /*2060*/  IMAD.MOV R8, RZ, RZ, -R8 ;  /* 0x000000ffff087224 */ /* 0x000fe400078e0a08 */
[----:B------:R-:W-:Y:S02]  /*2070*/  IMAD.U32 R9, RZ, RZ, UR16 ;  /* 0x00000010ff097e24 */ /* 0x000fe4000f8e00ff */
[----:B------:R-:W-:Y:S02]  /*2080*/  IMAD R10, R10, 0x2, R11 ;  /* 0x000000020a0a7824 */ /* 0x000fe400078e020b */
[--C-:B------:R-:W-:Y:S01]  /*2090*/  @!P1 IMAD.IADD R79, R79, 0x1, -R4.reuse ;  /* 0x000000014f4f9824 */ /* 0x100fe200078e0a04 */
[----:B------:R-:W-:Y:S01]  /*20a0*/  ISETP.GE.AND P1, PT, R204, RZ, PT ;  /* 0x000000ffcc00720c */ /* 0x000fe20003f26270 */
[----:B------:R-:W-:Y:S01]  /*20b0*/  @!P0 IMAD.MOV R41, RZ, RZ, -R41 ;  /* 0x000000ffff298224 */ /* 0x000fe200078e0a29 */
[----:B------:R-:W-:Y:S01]  /*20c0*/  ISETP.GE.AND P0, PT, R201, RZ, PT ;  /* 0x000000ffc900720c */ /* 0x000fe20003f06270 */
[----:B------:R-:W-:Y:S01]  /*20d0*/  @!P4 IMAD.IADD R81, R81, 0x1, -R4 ;  /* 0x000000015151c824 */ /* 0x000fe200078e0a04 */
[----:B------:R-:W-:Y:S01]  /*20e0*/  ISETP.GE.AND P4, PT, R202, RZ, PT ;  /* 0x000000ffca00720c */ /* 0x000fe20003f86270 */
[----:B------:R-:W-:-:S02]  /*20f0*/  IMAD R83, R4, R8, R83 ;  /* 0x0000000804537224 */ /* 0x000fc400078e0253 */
[----:B------:R-:W-:Y:S02]  /*2100*/  IMAD.U32 R8, RZ, RZ, UR16 ;  /* 0x00000010ff087e24 */ /* 0x000fe4000f8e00ff */
[----:B------:R-:W-:Y:S02]  /*2110*/  IMAD R9, R9, 0x2, R10 ;  /* 0x0000000209097824 */ /* 0x000fe400078e020a */
[----:B------:R-:W-:Y:S02]  /*2120*/  IMAD.MOV.U32 R51, RZ, RZ, R37 ;  /* 0x000000ffff337224 */ /* 0x000fe400078e0025 */
[----:B------:R-:W-:Y:S02]  /*2130*/  @!P6 IMAD.IADD R65, R65, 0x1, -R4 ;  /* 0x000000014141e824 */ /* 0x000fe400078e0a04 */
[----:B------:R-:W-:Y:S02]  /*2140*/  IMAD R8, R8, 0x2, R9 ;  /* 0x0000000208087824 */ /* 0x000fe400078e0209 */
[----:B------:R-:W-:Y:S01]  /*2150*/  @!P3 IMAD.MOV R51, RZ, RZ, -R51 ;  /* 0x000000ffff33b224 */ /* 0x000fe200078e0a33 */
[----:B------:R-:W-:Y:S01]  /*2160*/  ISETP.NE.U32.AND P3, PT, R6, RZ, PT ;  /* 0x000000ff0600720c */ /* 0x000fe20003f65070 */
[----:B------:R-:W-:Y:S01]  /*2170*/  IMAD.U32 R6, RZ, RZ, UR16 ;  /* 0x00000010ff067e24 */ /* 0x000fe2000f8e00ff */
[----:B------:R-:W-:Y:S01]  /*2180*/  ISETP.GT.U32.AND P6, PT, R4, R65, PT ;  /* 0x000000410400720c */ /* 0x000fe20003fc4070 */
[----:B------:R-:W-:-:S02]  /*2190*/  IMAD R7, R7, 0x2, R8 ;  /* 0x0000000207077824 */ /* 0x000fc400078e0208 */
[----:B------:R-:W-:Y:S01]  /*21a0*/  @!P1 IMAD.MOV R45, RZ, RZ, -R45 ;  /* 0x000000ffff2d9224 */ /* 0x000fe200078e0a2d */
[----:B------:R-:W-:Y:S01]  /*21b0*/  ISETP.GE.AND P1, PT, R200, RZ, PT ;  /* 0x000000ffc800720c */ /* 0x000fe20003f26270 */
[----:B------:R-:W-:Y:S01]  /*21c0*/  @!P0 IMAD.MOV R49, RZ, RZ, -R49 ;  /* 0x000000ffff318224 */ /* 0x000fe200078e0a31 */
[----:B------:R-:W-:Y:S01]  /*21d0*/  ISETP.GE.AND P0, PT, R197, RZ, PT ;  /* 0x000000ffc500720c */ /* 0x000fe20003f06270 */
[----:B------:R-:W-:Y:S02]  /*21e0*/  IMAD.U32 R37, RZ, RZ, UR16 ;  /* 0x00000010ff257e24 */ /* 0x000fe4000f8e00ff */
[----:B------:R-:W-:Y:S02]  /*21f0*/  IMAD R6, R6, 0x2, R7 ;  /* 0x0000000206067824 */ /* 0x000fe400078e0207 */
[----:B------:R-:W-:Y:S01]  /*2200*/  @!P4 IMAD.MOV R47, RZ, RZ, -R47 ;  /* 0x000000ffff2fc224 */ /* 0x000fe200078e0a2f */
[----:B------:R-:W-:Y:S01]  /*2210*/  ISETP.GE.AND P4, PT, R198, RZ, PT ;  /* 0x000000ffc600720c */ /* 0x000fe20003f86270 */
[----:B------:R-:W-:-:S02]  /*2220*/  IMAD R20, R37, 0x2, R6 ;  /* 0x0000000225147824 */ /* 0x000fc400078e0206 */
[----:B------:R-:W-:Y:S01]  /*2230*/  @!P6 IMAD.IADD R65, R65, 0x1, -R4 ;  /* 0x000000014141e824 */ /* 0x000fe200078e0a04 */
[----:B------:R-:W-:Y:S01]  /*2240*/  ISETP.GE.AND P6, PT, R211, RZ, PT ;  /* 0x000000ffd300720c */ /* 0x000fe20003fc6270 */
[----:B------:R-:W-:Y:S02]  /*2250*/  IMAD R22, R55, 0x2, R20 ;  /* 0x0000000237167824 */ /* 0x000fe400078e0214 */
[----:B------:R-:W-:Y:S02]  /*2260*/  IMAD.MOV.U32 R55, RZ, RZ, R53 ;  /* 0x000000ffff377224 */ /* 0x000fe400078e0035 */
[----:B------:R-:W-:Y:S01]  /*2270*/  @!P0 IMAD.MOV R59, RZ, RZ, -R59 ;  /* 0x000000ffff3b8224 */ /* 0x000fe200078e0a3b */
[----:B------:R-:W-:Y:S01]  /*2280*/  ISETP.GE.AND P0, PT, R193, RZ, PT ;  /* 0x000000ffc100720c */ /* 0x000fe20003f06270 */
[----:B------:R-:W-:Y:S01]  /*2290*/  @!P1 IMAD.MOV R55, RZ, RZ, -R55 ;  /* 0x000000ffff379224 */ /* 0x000fe200078e0a37 */
[----:B------:R-:W-:Y:S01]  /*22a0*/  ISETP.GE.AND P1, PT, R195, RZ, PT ;  /* 0x000000ffc300720c */ /* 0x000fe20003f26270 */
[----:B------:R-:W-:Y:S01]  /*22b0*/  @!P4 IMAD.MOV R57, RZ, RZ, -R57 ;  /* 0x000000ffff39c224 */ /* 0x000fe200078e0a39 */
[----:B------:R-:W-:Y:S01]  /*22c0*/  ISETP.GE.AND P4, PT, R194, RZ, PT ;  /* 0x000000ffc200720c */ /* 0x000fe20003f86270 */
[----:B------:R-:W-:-:S02]  /*22d0*/  IMAD.U32 R53, RZ, RZ, UR16 ;  /* 0x00000010ff357e24 */ /* 0x000fc4000f8e00ff */
[----:B------:R-:W-:Y:S01]  /*22e0*/  @!P6 IMAD.MOV R31, RZ, RZ, -R31 ;  /* 0x000000ffff1fe224 */ /* 0x000fe200078e0a1f */
[----:B------:R-:W-:Y:S01]  /*22f0*/  ISETP.GT.U32.AND P6, PT, R4, R73, PT ;  /* 0x000000490400720c */ /* 0x000fe20003fc4070 */
        /* <DEDUP_REMOVED lines=8> */
[----:B------:R-:W-:-:S02]  /*2380*/  IMAD R58, R53, 0x2, R26 ;  /* 0x00000002353a7824 */ /* 0x000fc400078e021a */
[----:B------:R-:W-:Y:S01]  /*2390*/  @!P6 IMAD.IADD R73, R73, 0x1, -R4 ;  /* 0x000000014949e824 */ /* 0x000fe200078e0a04 */
[----:B------:R-:W-:Y:S01]  /*23a0*/  ISETP.GT.U32.AND P6, PT, R4, R83, PT ;  /* 0x000000530400720c */ /* 0x000fe20003fc4070 */
[----:B------:R-:W-:Y:S02]  /*23b0*/  IMAD R60, R37, 0x2, R58 ;  /* 0x00000002253c7824 */ /* 0x000fe400078e023a */
[----:B------:R-:W-:Y:S02]  /*23c0*/  IMAD R5, R82, UR17, RZ ;  /* 0x0000001152057c24 */ /* 0x000fe4000f8e02ff */
        /* <DEDUP_REMOVED lines=8> */
[----:B------:R-:W-:Y:S01]  /*2450*/  ISETP.GE.AND P6, PT, R207, RZ, PT ;  /* 0x000000ffcf00720c */ /* 0x000fe20003fc6270 */
[----:B------:R-:W-:-:S04]  /*2460*/  IMAD R64, R37, 0x2, R62 ;  /* 0x0000000225407824 */ /* 0x000fc800078e023e */
[----:B------:R-:W-:Y:S01]  /*2470*/  @!P0 IMAD.MOV R77, RZ, RZ, -R77 ;  /* 0x000000ffff4d8224 */ /* 0x000fe200078e0a4d */
[----:B------:R-:W-:Y:S01]  /*2480*/  ISETP.GE.AND P0, PT, R140, RZ, PT ;  /* 0x000000ff8c00720c */ /* 0x000fe20003f06270 */
[----:B------:R-:W-:Y:S01]  /*2490*/  @!P1 IMAD.MOV R73, RZ, RZ, -R73 ;  /* 0x000000ffff499224 */ /* 0x000fe200078e0a49 */
[----:B------:R-:W-:Y:S01]  /*24a0*/  ISETP.GE.AND P1, PT, R143, RZ, PT ;  /* 0x000000ff8f00720c */ /* 0x000fe20003f26270 */
[----:B------:R-:W-:Y:S01]  /*24b0*/  @!P4 IMAD.MOV R75, RZ, RZ, -R75 ;  /* 0x000000ffff4bc224 */ /* 0x000fe200078e0a4b */
[----:B------:R-:W-:Y:S01]  /*24c0*/  ISETP.GE.AND P4, PT, R142, RZ, PT ;  /* 0x000000ff8e00720c */ /* 0x000fe20003f86270 */
[----:B------:R-:W-:Y:S02]  /*24d0*/  IMAD R66, R53, 0x2, R64 ;  /* 0x0000000235427824 */ /* 0x000fe400078e0240 */
[----:B------:R-:W-:Y:S01]  /*24e0*/  @!P6 IMAD.MOV R39, RZ, RZ, -R39 ;  /* 0x000000ffff27e224 */ /* 0x000fe200078e0a27 */
[----:B------:R-:W-:Y:S01]  /*24f0*/  ISETP.GT.U32.AND P6, PT, R4, R83, PT ;  /* 0x000000530400720c */ /* 0x000fe20003fc4070 */
[----:B------:R-:W-:-:S04]  /*2500*/  IMAD R68, R37, 0x2, R66 ;  /* 0x0000000225447824 */ /* 0x000fc800078e0242 */
[----:B------:R-:W-:Y:S01]  /*2510*/  @!P0 IMAD.MOV R85, RZ, RZ, -R85 ;  /* 0x000000ffff558224 */ /* 0x000fe200078e0a55 */
[----:B------:R-:W-:Y:S01]  /*2520*/  ISETP.GE.AND P0, PT, R219, RZ, PT ;  /* 0x000000ffdb00720c */ /* 0x000fe20003f06270 */
[----:B------:R-:W-:Y:S01]  /*2530*/  @!P1 IMAD.MOV R79, RZ, RZ, -R79 ;  /* 0x000000ffff4f9224 */ /* 0x000fe200078e0a4f */
[----:B------:R-:W-:Y:S01]  /*2540*/  ISETP.GE.AND P1, PT, R141, RZ, PT ;  /* 0x000000ff8d00720c */ /* 0x000fe20003f26270 */
[----:B------:R-:W-:Y:S01]  /*2550*/  @!P4 IMAD.MOV R81, RZ, RZ, -R81 ;  /* 0x000000ffff51c224 */ /* 0x000fe200078e0a51 */
[----:B------:R-:W-:Y:S01]  /*2560*/  ISETP.NE.AND P4, PT, R18, RZ, PT ;  /* 0x000000ff1200720c */ /* 0x000fe20003f85270 */
[----:B------:R-:W-:Y:S02]  /*2570*/  IMAD R70, R87, 0x2, R68 ;  /* 0x0000000257467824 */ /* 0x000fe400078e0244 */
[----:B------:R-:W-:Y:S01]  /*2580*/  @!P6 IMAD.IADD R83, R83, 0x1, -R4 ;  /* 0x000000015353e824 */ /* 0x000fe200078e0a04 */
[----:B------:R-:W-:Y:S01]  /*2590*/  ISETP.NE.AND P6, PT, R19, RZ, PT ;  /* 0x000000ff1300720c */ /* 0x000fe20003fc5270 */
[----:B------:R-:W-:Y:S01]  /*25a0*/  IMAD R72, R53, 0x2, R70 ;  /* 0x0000000235487824 */ /* 0x000fe200078e0246 */
[----:B------:R-:W-:-:S03]  /*25b0*/  LOP3.LUT R4, RZ, R19, RZ, 0x33, !PT ;  /* 0x00000013ff047212 */ /* 0x000fc600078e33ff */
[----:B------:R-:W-:Y:S01]  /*25c0*/  @!P0 IMAD.MOV R54, RZ, RZ, -R54 ;  /* 0x000000ffff368224 */ /* 0x000fe200078e0a36 */
[C---:B------:R-:W-:Y:S01]  /*25d0*/  SEL R52, R4.reuse, R31, !P6 ;  /* 0x0000001f04347207 */ /* 0x040fe20007000000 */
[----:B------:R-:W-:Y:S01]  /*25e0*/  @!P1 IMAD.MOV R83, RZ, RZ, -R83 ;  /* 0x000000ffff539224 */ /* 0x000fe200078e0a53 */
[C---:B------:R-:W-:Y:S01]  /*25f0*/  SEL R30, R4.reuse, R33, !P6 ;  /* 0x00000021041e7207 */ /* 0x040fe20007000000 */
[----:B------:R-:W-:Y:S01]  /*2600*/  IMAD R74, R37, 0x2, R72 ;  /* 0x00000002254a7824 */ /* 0x000fe200078e0248 */
[----:B------:R-:W-:Y:S01]  /*2610*/  @!P4 LOP3.LUT R54, RZ, R18, RZ, 0x33, !PT ;  /* 0x00000012ff36c212 */ /* 0x000fe200078e33ff */
[----:B------:R-:W-:Y:S01]  /*2620*/  IMAD.U32 R18, RZ, RZ, UR16 ;  /* 0x00000010ff127e24 */ /* 0x000fe2000f8e00ff */
[C---:B------:R-:W-:Y:S01]  /*2630*/  SEL R38, R4.reuse, R35, !P6 ;  /* 0x0000002304267207 */ /* 0x040fe20007000000 */
[----:B------:R-:W-:Y:S01]  /*2640*/  IMAD R19, R89, 0x2, R74 ;  /* 0x0000000259137824 */ /* 0x000fe200078e024a */
[C---:B------:R-:W-:Y:S02]  /*2650*/  SEL R53, R4.reuse, R39, !P6 ;  /* 0x0000002704357207 */ /* 0x040fe40007000000 */
[----:B------:R-:W-:-:S02]  /*2660*/  SEL R31, R4, R41, !P6 ;  /* 0x00000029041f7207 */ /* 0x000fc40007000000 */
[C---:B------:R-:W-:Y:S02]  /*2670*/  SEL R46, R4.reuse, R47, !P6 ;  /* 0x0000002f042e7207 */ /* 0x040fe40007000000 */
[C---:B------:R-:W-:Y:S02]  /*2680*/  SEL R149, R4.reuse, R49, !P6 ;  /* 0x0000003104957207 */ /* 0x040fe40007000000 */
[----:B------:R-:W-:Y:S01]  /*2690*/  SEL R78, R4, R17, !P6 ;  /* 0x00000011044e7207 */ /* 0x000fe20007000000 */
[----:B------:R-:W-:Y:S01]  /*26a0*/  IMAD R17, R76, 0x2, R19 ;  /* 0x000000024c117824 */ /* 0x000fe200078e0213 */
[C---:B------:R-:W-:Y:S01]  /*26b0*/  SEL R28, R4.reuse, R21, !P6 ;  /* 0x00000015041c7207 */ /* 0x040fe20007000000 */
[----:B------:R-:W-:Y:S01]  /*26c0*/  IMAD.U32 R21, RZ, RZ, UR16 ;  /* 0x00000010ff157e24 */ /* 0x000fe2000f8e00ff */
[----:B------:R-:W-:Y:S01]  /*26d0*/  SEL R36, R4, R23, !P6 ;  /* 0x0000001704247207 */ /* 0x000fe20007000000 */
[----:B------:R-:W-:Y:S01]  /*26e0*/  IMAD R18, R18, 0x2, R17 ;  /* 0x0000000212127824 */ /* 0x000fe200078e0211 */
[----:B------:R-:W-:-:S02]  /*26f0*/  SEL R43, R4, R43, !P6 ;  /* 0x0000002b042b7207 */ /* 0x000fc40007000000 */
[C---:B------:R-:W-:Y:S01]  /*2700*/  SEL R29, R4.reuse, R29, !P6 ;  /* 0x0000001d041d7207 */ /* 0x040fe20007000000 */
[----:B------:R-:W-:Y:S01]  /*2710*/  IMAD R21, R21, 0x2, R18 ;  /* 0x0000000215157824 */ /* 0x000fe200078e0212 */
[C---:B------:R-:W-:Y:S02]  /*2720*/  SEL R37, R4.reuse, R25, !P6 ;  /* 0x0000001904257207 */ /* 0x040fe40007000000 */
[----:B------:R-:W-:Y:S01]  /*2730*/  SEL R56, R4, R27, !P6 ;  /* 0x0000001b04387207 */ /* 0x000fe20007000000 */
[----:B------:R-:W-:Y:S01]  /*2740*/  IMAD R23, R76, 0x2, R21 ;  /* 0x000000024c177824 */ /* 0x000fe200078e0215 */
[C---:B------:R-:W-:Y:S02]  /*2750*/  SEL R51, R4.reuse, R51, !P6 ;  /* 0x0000003304337207 */ /* 0x040fe40007000000 */
[----:B------:R-:W-:Y:S01]  /*2760*/  SEL R39, R4, R45, !P6 ;  /* 0x0000002d04277207 */ /* 0x000fe20007000000 */
[----:B------:R-:W-:Y:S01]  /*2770*/  IMAD R25, R80, 0x2, R23 ;  /* 0x0000000250197824 */ /* 0x000fe200078e0217 */
[----:B------:R-:W-:-:S02]  /*2780*/  SEL R32, R4, R55, !P6 ;  /* 0x0000003704207207 */ /* 0x000fc40007000000 */
[----:B------:R-:W-:Y:S01]  /*2790*/  SEL R40, R4, R57, !P6 ;  /* 0x0000003904287207 */ /* 0x000fe20007000000 */
[----:B------:R-:W-:Y:S01]  /*27a0*/  IMAD R27, R76, 0x2, R25 ;  /* 0x000000024c1b7824 */ /* 0x000fe200078e0219 */
[C---:B------:R-:W-:Y:S02]  /*27b0*/  SEL R47, R4.reuse, R59, !P6 ;  /* 0x0000003b042f7207 */ /* 0x040fe40007000000 */
[----:B------:R-:W-:Y:S01]  /*27c0*/  SEL R196, R4, R61, !P6 ;  /* 0x0000003d04c47207 */ /* 0x000fe20007000000 */
[----:B------:R-:W-:Y:S01]  /*27d0*/  IMAD R45, R80, 0x2, R27 ;  /* 0x00000002502d7824 */ /* 0x000fe200078e021b */
[C---:B------:R-:W-:Y:S01]  /*27e0*/  SEL R33, R4.reuse, R63, !P6 ;  /* 0x0000003f04217207 */ /* 0x040fe20007000000 */
[----:B------:R-:W2:Y:S01]  /*27f0*/  LDS R61, [UR29] ;  /* 0x0000001dff3d7984 */ /* 0x000ea20008000800 */
[C---:B------:R-:W-:Y:S02]  /*2800*/  SEL R41, R4.reuse, R65, !P6 ;  /* 0x0000004104297207 */ /* 0x040fe40007000000 */
[----:B------:R-:W-:-:S02]  /*2810*/  SEL R48, R4, R67, !P6 ;  /* 0x0000004304307207 */ /* 0x000fc40007000000 */
[C---:B------:R-:W-:Y:S02]  /*2820*/  SEL R199, R4.reuse, R69, !P6 ;  /* 0x0000004504c77207 */ /* 0x040fe40007000000 */
[C---:B------:R-:W-:Y:S02]  /*2830*/  SEL R34, R4.reuse, R71, !P6 ;  /* 0x0000004704227207 */ /* 0x040fe40007000000 */
[C---:B------:R-:W-:Y:S02]  /*2840*/  SEL R42, R4.reuse, R73, !P6 ;  /* 0x00000049042a7207 */ /* 0x040fe40007000000 */
[C---:B------:R-:W-:Y:S02]  /*2850*/  SEL R49, R4.reuse, R75, !P6 ;  /* 0x0000004b04317207 */ /* 0x040fe40007000000 */
[C---:B------:R-:W-:Y:S02]  /*2860*/  SEL R203, R4.reuse, R77, !P6 ;  /* 0x0000004d04cb7207 */ /* 0x040fe40007000000 */
[----:B------:R-:W-:-:S02]  /*2870*/  SEL R35, R4, R79, !P6 ;  /* 0x0000004f04237207 */ /* 0x000fc40007000000 */
[C---:B------:R-:W-:Y:S02]  /*2880*/  SEL R44, R4.reuse, R81, !P6 ;  /* 0x00000051042c7207 */ /* 0x040fe40007000000 */
[C---:B------:R-:W-:Y:S02]  /*2890*/  SEL R50, R4.reuse, R83, !P6 ;  /* 0x0000005304327207 */ /* 0x040fe40007000000 */
[----:B------:R-:W-:Y:S01]  /*28a0*/  SEL R205, R4, R85, !P6 ;  /* 0x0000005504cd7207 */ /* 0x000fe20007000000 */
[----:B-1----:R-:W-:Y:S01]  /*28b0*/  IMAD R4, R54, UR4, RZ ;  /* 0x0000000436047c24 */ /* 0x002fe2000f8e02ff */
[----:B------:R-:W-:Y:S01]  /*28c0*/  BAR.SYNC.DEFER_BLOCKING 0x0 ;  /* 0x0000000000007b1d */ /* 0x000fe20000010000 */
[----:B------:R-:W-:Y:S01]  /*28d0*/  LEA R54, P1, R5, UR22, 0x2 ;  /* 0x0000001605367c11 */ /* 0x000fe2000f8210ff */
[----:B------:R-:W-:Y:S02]  /*28e0*/  USHF.L.U32 UR4, UR8, 0x15, URZ ;  /* 0x0000001508047899 */ /* 0x000fe400080006ff */
[----:B------:R-:W-:-:S02]  /*28f0*/  LEA R121, P0, R4, UR20, 0x2 ;  /* 0x0000001404797c11 */ /* 0x000fc4000f8010ff */
[----:B------:R-:W-:Y:S01]  /*2900*/  LEA.HI.X.SX32 R55, R5, UR23, 0x2, P1 ;  /* 0x0000001705377c11 */ /* 0x000fe200088f16ff */
[----:B------:R-:W-:Y:S01]  /*2910*/  ULOP3.LUT UR4, UR4, 0x600000, URZ, 0xc0, !UPT ;  /* 0x0060000004047892 */ /* 0x000fe2000f8ec0ff */
[----:B------:R-:W-:Y:S02]  /*2920*/  LEA.HI.X.SX32 R57, R4, UR21, 0x2, P0 ;  /* 0x0000001504397c11 */ /* 0x000fe400080f16ff */
[----:B------:R-:W-:Y:S02]  /*2930*/  LEA R118, P1, R20, R121, 0x2 ;  /* 0x0000007914767211 */ /* 0x000fe400078210ff */
[----:B------:R-:W-:Y:S02]  /*2940*/  ISETP.GE.AND P0, PT, R232, UR32, PT ;  /* 0x00000020e8007c0c */ /* 0x000fe4000bf06270 */
[----:B------:R-:W-:Y:S02]  /*2950*/  LEA.HI.X.SX32 R119, R20, R57, 0x2, P1 ;  /* 0x0000003914777211 */ /* 0x000fe400008f16ff */
[----:B------:R-:W-:-:S02]  /*2960*/  LEA R110, P1, R60, R121, 0x2 ;  /* 0x000000793c6e7211 */ /* 0x000fc400078210ff */
[----:B------:R-:W-:Y:S02]  /*2970*/  SEL R59, R24, RZ, !P0 ;  /* 0x000000ff183b7207 */ /* 0x000fe40004000000 */
[----:B------:R-:W-:Y:S02]  /*2980*/  LEA R114, P0, R26, R121, 0x2 ;  /* 0x000000791a727211 */ /* 0x000fe400078010ff */
[----:B------:R-:W-:Y:S02]  /*2990*/  LEA.HI.X.SX32 R111, R60, R57, 0x2, P1 ;  /* 0x000000393c6f7211 */ /* 0x000fe400008f16ff */
[----:B------:R-:W-:Y:S02]  /*29a0*/  LEA R102, P1, R68, R121, 0x2 ;  /* 0x0000007944667211 */ /* 0x000fe400078210ff */
[----:B------:R-:W-:Y:S02]  /*29b0*/  LEA.HI.X.SX32 R115, R26, R57, 0x2, P0 ;  /* 0x000000391a737211 */ /* 0x000fe400000f16ff */
[----:B------:R-:W-:-:S02]  /*29c0*/  LEA R106, P0, R64, R121, 0x2 ;  /* 0x00000079406a7211 */ /* 0x000fc400078010ff */
[----:B------:R-:W-:Y:S02]  /*29d0*/  LEA.HI.X.SX32 R103, R68, R57, 0x2, P1 ;  /* 0x0000003944677211 */ /* 0x000fe400008f16ff */
[C---:B------:R-:W-:Y:S02]  /*29e0*/  LEA R94, P1, R19.reuse, R121, 0x2 ;  /* 0x00000079135e7211 */ /* 0x040fe400078210ff */
[----:B------:R-:W-:Y:S02]  /*29f0*/  LEA.HI.X.SX32 R107, R64, R57, 0x2, P0 ;  /* 0x00000039406b7211 */ /* 0x000fe400000f16ff */
[----:B------:R-:W-:Y:S02]  /*2a00*/  LEA R98, P0, R72, R121, 0x2 ;  /* 0x0000007948627211 */ /* 0x000fe400078010ff */
[----:B------:R-:W-:Y:S02]  /*2a10*/  LEA.HI.X.SX32 R95, R19, R57, 0x2, P1 ;  /* 0x00000039135f7211 */ /* 0x000fe400008f16ff */
[----:B------:R-:W-:-:S02]  /*2a20*/  LEA R88, P1, R21, R121, 0x2 ;  /* 0x0000007915587211 */ /* 0x000fc400078210ff */
[----:B------:R-:W-:Y:S02]  /*2a30*/  LEA.HI.X.SX32 R99, R72, R57, 0x2, P0 ;  /* 0x0000003948637211 */ /* 0x000fe400000f16ff */
[----:B------:R-:W-:Y:S02]  /*2a40*/  LEA R92, P0, R17, R121, 0x2 ;  /* 0x00000079115c7211 */ /* 0x000fe400078010ff */
[----:B------:R-:W-:Y:S02]  /*2a50*/  LEA.HI.X.SX32 R89, R21, R57, 0x2, P1 ;  /* 0x0000003915597211 */ /* 0x000fe400008f16ff */
[----:B------:R-:W-:Y:S02]  /*2a60*/  LEA R72, P1, R45, R121, 0x2 ;  /* 0x000000792d487211 */ /* 0x000fe400078210ff */
[----:B------:R-:W-:Y:S01]  /*2a70*/  LEA.HI.X.SX32 R93, R17, R57, 0x2, P0 ;  /* 0x00000039115d7211 */ /* 0x000fe200000f16ff */
[----:B------:R-:W-:Y:S01]  /*2a80*/  IMAD R17, R78, UR9, RZ ;  /* 0x000000094e117c24 */ /* 0x000fe2000f8e02ff */
[----:B------:R-:W-:-:S02]  /*2a90*/  LEA R80, P0, R25, R121, 0x2 ;  /* 0x0000007919507211 */ /* 0x000fc400078010ff */
[----:B------:R-:W-:Y:S02]  /*2aa0*/  LEA.HI.X.SX32 R73, R45, R57, 0x2, P1 ;  /* 0x000000392d497211 */ /* 0x000fe400008f16ff */
[----:B------:R-:W-:Y:S02]  /*2ab0*/  LEA R150, P1, R16, R121, 0x2 ;  /* 0x0000007910967211 */ /* 0x000fe400078210ff */
[----:B------:R-:W-:Y:S02]  /*2ac0*/  LEA.HI.X.SX32 R81, R25, R57, 0x2, P0 ;  /* 0x0000003919517211 */ /* 0x000fe400000f16ff */
[-C--:B------:R-:W-:Y:S02]  /*2ad0*/  LEA R112, P4, R58, R121.reuse, 0x2 ;  /* 0x000000793a707211 */ /* 0x080fe400078810ff */
[----:B------:R-:W-:Y:S02]  /*2ae0*/  LEA R190, P0, R220, R121, 0x2 ;  /* 0x00000079dcbe7211 */ /* 0x000fe400078010ff */
[----:B------:R-:W-:-:S02]  /*2af0*/  LEA.HI.X.SX32 R151, R16, R57, 0x2, P1 ;  /* 0x0000003910977211 */ /* 0x000fc400008f16ff */
[----:B------:R-:W-:Y:S02]  /*2b00*/  LEA R136, P1, R14, R121, 0x2 ;  /* 0x000000790e887211 */ /* 0x000fe400078210ff */
[-C--:B------:R-:W-:Y:S02]  /*2b10*/  LEA.HI.X.SX32 R113, R58, R57.reuse, 0x2, P4 ;  /* 0x000000393a717211 */ /* 0x080fe400020f16ff */
[----:B------:R-:W-:Y:S02]  /*2b20*/  LEA.HI.X.SX32 R191, R220, R57, 0x2, P0 ;  /* 0x00000039dcbf7211 */ /* 0x000fe400000f16ff */
[-C--:B------:R-:W-:Y:S02]  /*2b30*/  LEA R116, P6, R22, R121.reuse, 0x2 ;  /* 0x0000007916747211 */ /* 0x080fe400078c10ff */
[-C--:B------:R-:W-:Y:S02]  /*2b40*/  LEA R104, P4, R66, R121.reuse, 0x2 ;  /* 0x0000007942687211 */ /* 0x080fe400078810ff */
[----:B------:R-:W-:-:S02]  /*2b50*/  LEA R138, P0, R15, R121, 0x2 ;  /* 0x000000790f8a7211 */ /* 0x000fc400078010ff */
[----:B------:R-:W-:Y:S02]  /*2b60*/  LEA.HI.X.SX32 R137, R14, R57, 0x2, P1 ;  /* 0x000000390e897211 */ /* 0x000fe400008f16ff */
[----:B------:R-:W-:Y:S02]  /*2b70*/  LEA R132, P1, R12, R121, 0x2 ;  /* 0x000000790c847211 */ /* 0x000fe400078210ff */
[-C--:B------:R-:W-:Y:S02]  /*2b80*/  LEA.HI.X.SX32 R117, R22, R57.reuse, 0x2, P6 ;  /* 0x0000003916757211 */ /* 0x080fe400030f16ff */
[-C--:B------:R-:W-:Y:S02]  /*2b90*/  LEA.HI.X.SX32 R105, R66, R57.reuse, 0x2, P4 ;  /* 0x0000003942697211 */ /* 0x080fe400020f16ff */
[----:B------:R-:W-:Y:S02]  /*2ba0*/  LEA.HI.X.SX32 R139, R15, R57, 0x2, P0 ;  /* 0x000000390f8b7211 */ /* 0x000fe400000f16ff */
[----:B------:R-:W-:-:S02]  /*2bb0*/  LEA R108, P6, R62, R121, 0x2 ;  /* 0x000000793e6c7211 */ /* 0x000fc400078c10ff */
[-C--:B------:R-:W-:Y:S02]  /*2bc0*/  LEA R96, P4, R74, R121.reuse, 0x2 ;  /* 0x000000794a607211 */ /* 0x080fe400078810ff */
[----:B------:R-:W-:Y:S02]  /*2bd0*/  LEA R134, P0, R13, R121, 0x2 ;  /* 0x000000790d867211 */ /* 0x000fe400078010ff */
[----:B------:R-:W-:Y:S02]  /*2be0*/  LEA.HI.X.SX32 R133, R12, R57, 0x2, P1 ;  /* 0x000000390c857211 */ /* 0x000fe400008f16ff */
[----:B------:R-:W-:Y:S02]  /*2bf0*/  LEA R128, P1, R10, R121, 0x2 ;  /* 0x000000790a807211 */ /* 0x000fe400078210ff */
[-C--:B------:R-:W-:Y:S02]  /*2c00*/  LEA.HI.X.SX32 R109, R62, R57.reuse, 0x2, P6 ;  /* 0x000000393e6d7211 */ /* 0x080fe400030f16ff */
[----:B------:R-:W-:-:S02]  /*2c10*/  LEA.HI.X.SX32 R97, R74, R57, 0x2, P4 ;  /* 0x000000394a617211 */ /* 0x000fc400020f16ff */
[----:B------:R-:W-:Y:S02]  /*2c20*/  LEA.HI.X.SX32 R135, R13, R57, 0x2, P0 ;  /* 0x000000390d877211 */ /* 0x000fe400000f16ff */
[-C--:B------:R-:W-:Y:S02]  /*2c30*/  LEA R100, P6, R70, R121.reuse, 0x2 ;  /* 0x0000007946647211 */ /* 0x080fe400078c10ff */
[-C--:B------:R-:W-:Y:S02]  /*2c40*/  LEA R90, P4, R18, R121.reuse, 0x2 ;  /* 0x00000079125a7211 */ /* 0x080fe400078810ff */
[----:B------:R-:W-:Y:S02]  /*2c50*/  LEA R130, P0, R11, R121, 0x2 ;  /* 0x000000790b827211 */ /* 0x000fe400078010ff */
[----:B------:R-:W-:Y:S02]  /*2c60*/  LEA.HI.X.SX32 R129, R10, R57, 0x2, P1 ;  /* 0x000000390a817211 */ /* 0x000fe400008f16ff */
[----:B--2---:R-:W-:-:S02]  /*2c70*/  R2UR UR27, R61 ;  /* 0x000000003d1b72ca */ /* 0x004fc400000e0000 */
[----:B------:R-:W-:Y:S02]  /*2c80*/  LEA R124, P1, R8, R121, 0x2 ;  /* 0x00000079087c7211 */ /* 0x000fe400078210ff */
[-C--:B------:R-:W-:Y:S02]  /*2c90*/  LEA.HI.X.SX32 R101, R70, R57.reuse, 0x2, P6 ;  /* 0x0000003946657211 */ /* 0x080fe400030f16ff */
[-C--:B------:R-:W-:Y:S02]  /*2ca0*/  LEA.HI.X.SX32 R91, R18, R57.reuse, 0x2, P4 ;  /* 0x00000039125b7211 */ /* 0x080fe400020f16ff */
[----:B------:R-:W-:Y:S02]  /*2cb0*/  LEA.HI.X.SX32 R131, R11, R57, 0x2, P0 ;  /* 0x000000390b837211 */ /* 0x000fe400000f16ff */
[-C--:B------:R-:W-:Y:S02]  /*2cc0*/  LEA R84, P6, R23, R121.reuse, 0x2 ;  /* 0x0000007917547211 */ /* 0x080fe400078c10ff */
[----:B------:R-:W-:-:S02]  /*2cd0*/  LEA R76, P4, R27, R121, 0x2 ;  /* 0x000000791b4c7211 */ /* 0x000fc400078810ff */
[----:B------:R-:W-:Y:S02]  /*2ce0*/  LEA R126, P0, R9, R121, 0x2 ;  /* 0x00000079097e7211 */ /* 0x000fe400078010ff */
[----:B------:R-:W-:Y:S02]  /*2cf0*/  LEA.HI.X.SX32 R125, R8, R57, 0x2, P1 ;  /* 0x00000039087d7211 */ /* 0x000fe400008f16ff */
[----:B------:R-:W-:Y:S02]  /*2d00*/  LEA R122, P1, R7, R121, 0x2 ;  /* 0x00000079077a7211 */ /* 0x000fe400078210ff */
[-C--:B------:R-:W-:Y:S02]  /*2d10*/  LEA.HI.X.SX32 R85, R23, R57.reuse, 0x2, P6 ;  /* 0x0000003917557211 */ /* 0x080fe400030f16ff */
[-C--:B------:R-:W-:Y:S02]  /*2d20*/  LEA.HI.X.SX32 R77, R27, R57.reuse, 0x2, P4 ;  /* 0x000000391b4d7211 */ /* 0x080fe400020f16ff */
[----:B------:R-:W-:-:S02]  /*2d30*/  LEA.HI.X.SX32 R127, R9, R57, 0x2, P0 ;  /* 0x00000039097f7211 */ /* 0x000fc400000f16ff */
[----:B------:R-:W-:Y:S02]  /*2d40*/  ISETP.NE.U32.AND P4, PT, R59, RZ, PT ;  /* 0x000000ff3b00720c */ /* 0x000fe40003f85070 */
[----:B------:R-:W-:Y:S02]  /*2d50*/  LOP3.LUT P0, RZ, R86, 0x7f, RZ, 0xc0, !PT ;  /* 0x0000007f56ff7812 */ /* 0x000fe4000780c0ff */
[----:B------:R-:W-:Y:S02]  /*2d60*/  LEA.HI.X.SX32 R123, R7, R57, 0x2, P1 ;  /* 0x00000039077b7211 */ /* 0x000fe400008f16ff */
[----:B------:R-:W-:Y:S01]  /*2d70*/  LEA R120, P6, R6, R121, 0x2 ;  /* 0x0000007906787211 */ /* 0x000fe200078c10ff */
[----:B----4-:R-:W-:-:S12]  /*2d80*/  BRA.U UP0, `(.L_x_5) ;  /* 0x0000000100187547 */ /* 0x010fd8000b800000 */
[----:B------:R-:W-:Y:S01]  /*2d90*/  ELECT P1, URZ, PT ;  /* 0x0000000000ff782f */ /* 0x000fe20003820000 */
[----:B------:R-:W-:Y:S01]  /*2da0*/  IMAD.MOV.U32 R18, RZ, RZ, 0x1 ;  /* 0x00000001ff127424 */ /* 0x000fe200078e00ff */
[----:B------:R-:W-:Y:S01]  /*2db0*/  UMOV UR6, 0x40 ;  /* 0x0000004000067882 */ /* 0x000fe20000000000 */
[----:B------:R-:W-:Y:S01]  /*2dc0*/  UVIRTCOUNT.DEALLOC.SMPOOL 0x80 ;  /* 0x000000800000784c */ /* 0x000fe20000000000 */
[----:B------:R-:W-:-:S09]  /*2dd0*/  ULEA UR6, UR5, UR6, 0x18 ;  /* 0x0000000605067291 */ /* 0x000fd2000f8ec0ff */
[----:B------:R1:W-:Y:S03]  /*2de0*/  @P1 STS.U8 [UR6], R18 ;  /* 0x00000012ff001988 */ /* 0x0003e60008000006 */
.L_x_5:
[----:B------:R-:W-:Y:S01]  /*2df0*/  UIADD3 UR26, UPT, UPT, UR27, UR4, URZ ;  /* 0x000000041b1a7290 */ /* 0x000fe2000fffe0ff */
[----:B------:R-:W-:Y:S01]  /*2e00*/  LEA.HI.X.SX32 R121, R6, R57, 0x2, P6 ;  /* 0x0000003906797211 */ /* 0x000fe200030f16ff */
[----:B------:R-:W-:Y:S01]  /*2e10*/  VOTEU.ALL UP1, P0 ;  /* 0x0000000000ff7886 */ /* 0x000fe20000020000 */
[----:B------:R-:W-:Y:S01]  /*2e20*/  LEA R26, P6, R17, R54, 0x2 ;  /* 0x00000036111a7211 */ /* 0x000fe200078c10ff */
[----:B------:R-:W-:Y:S01]  /*2e30*/  VOTEU.ALL UP2, P0 ;  /* 0x0000000000ff7886 */ /* 0x000fe20000040000 */
[----:B------:R-:W-:Y:S01]  /*2e40*/  ISETP.GE.AND P1, PT, R252, UR32, PT ;  /* 0x00000020fc007c0c */ /* 0x000fe2000bf26270 */
[----:B------:R-:W-:Y:S01]  /*2e50*/  VIADD R228, R0, UR29 ;  /* 0x0000001d00e47c36 */ /* 0x000fe20008000000 */
[----:B------:R-:W-:-:S04]  /*2e60*/  @!UP1 UIADD3 UR10, UPT, UPT, -UR7, 0x100000, URZ ;  /* 0x00100000070a9890 */ /* 0x000fc8000fffe1ff */
[----:B------:R-:W-:Y:S02]  /*2e70*/  @!UP1 USHF.L.U32 UR11, UR10, 0xb, URZ ;  /* 0x0000000b0a0b9899 */ /* 0x000fe400080006ff */
[----:B------:R-:W-:Y:S02]  /*2e80*/  @!UP1 USHF.L.U32 UR10, UR10, 0x1, URZ ;  /* 0x000000010a0a9899 */ /* 0x000fe400080006ff */
[----:B------:R-:W-:Y:S01]  /*2e90*/  USHF.L.U32 UR15, UR17, 0x6, URZ ;  /* 0x00000006110f7899 */ /* 0x000fe200080006ff */
[----:B------:R-:W-:Y:S01]  /*2ea0*/  STTM.16dp32bit_t0_t15.x32 tmem[UR26], RZ ;  /* 0x000000ff000079ed */ /* 0x000fe20008a8001a */
[----:B------:R-:W-:Y:S01]  /*2eb0*/  STTM.16dp32bit_t16_t31.x32 tmem[UR26+0x20], RZ ;  /* 0x000020ff000079ed */ /* 0x000fe20008aa001a */
[----:B------:R-:W2:Y:S01]  /*2ec0*/  FENCE.VIEW.ASYNC.T ;  /* 0x00000000000073c6 */ /* 0x000ea20000000200 */
[----:B------:R-:W-:-:S04]  /*2ed0*/  @!UP1 UIADD3 UR4, UPT, UPT, -UR7, 0x100000, URZ ;  /* 0x0010000007049890 */ /* 0x000fc8000fffe1ff */
[----:B------:R-:W-:Y:S02]  /*2ee0*/  @!UP1 USHF.L.U32 UR5, UR4, 0xb, URZ ;  /* 0x0000000b04059899 */ /* 0x000fe400080006ff */
[----:B------:R-:W-:Y:S01]  /*2ef0*/  @!UP1 USHF.L.U32 UR4, UR4, 0x1, URZ ;  /* 0x0000000104049899 */ /* 0x000fe200080006ff */
[----:B--2---:R-:W-:Y:S01]  /*2f00*/  BAR.SYNC.DEFER_BLOCKING 0x0 ;  /* 0x0000000000007b1d */ /* 0x004fe20000010000 */
[----:B------:R-:W-:Y:S01]  /*2f10*/  LEA.HI.X.SX32 R27, R17, R55, 0x2, P6 ;  /* 0x00000037111b7211 */ /* 0x000fe200030f16ff */
[----:B------:R-:W-:Y:S01]  /*2f20*/  VIADD R229, R2, UR29 ;  /* 0x0000001d02e57c36 */ /* 0x000fe20008000000 */
[----:B------:R-:W-:Y:S01]  /*2f30*/  ISETP.GE.AND P6, PT, R251, UR32, PT ;  /* 0x00000020fb007c0c */ /* 0x000fe2000bfc6270 */
[----:B------:R-:W-:Y:S01]  /*2f40*/  IMAD.U32 R189, RZ, RZ, UR15 ;  /* 0x0000000fffbd7e24 */ /* 0x000fe2000f8e00ff */
[C---:B-1----:R-:W-:Y:S01]  /*2f50*/  SEL R18, R24.reuse, RZ, !P1 ;  /* 0x000000ff18127207 */ /* 0x042fe20004800000 */
[----:B------:R-:W-:Y:S01]  /*2f60*/  VOTEU.ALL UP1, P0 ;  /* 0x0000000000ff7886 */ /* 0x000fe20000020000 */
[----:B------:R-:W-:Y:S01]  /*2f70*/  ISETP.GE.AND P1, PT, R231, UR32, PT ;  /* 0x00000020e7007c0c */ /* 0x000fe2000bf26270 */
[----:B------:R-:W-:Y:S01]  /*2f80*/  IMAD.WIDE R188, R189, 0x4, R26 ;  /* 0x00000004bdbc7825 */ /* 0x000fe200078e021a */
[----:B------:R-:W-:Y:S01]  /*2f90*/  SEL R19, R24, RZ, !P6 ;  /* 0x000000ff18137207 */ /* 0x000fe20007000000 */
[----:B------:R-:W-:Y:S01]  /*2fa0*/  USHF.L.U32 UR14, UR16, 0x6, URZ ;  /* 0x00000006100e7899 */ /* 0x000fe200080006ff */
[----:B------:R-:W-:Y:S01]  /*2fb0*/  ISETP.GE.AND P6, PT, R230, UR32, PT ;  /* 0x00000020e6007c0c */ /* 0x000fe2000bfc6270 */
[----:B------:R-:W-:Y:S01]  /*2fc0*/  IMAD.U32 R187, RZ, RZ, UR15 ;  /* 0x0000000fffbb7e24 */ /* 0x000fe2000f8e00ff */
[----:B------:R-:W-:Y:S01]  /*2fd0*/  LOP3.LUT R21, R3, 0x8, RZ, 0xfc, !PT ;  /* 0x0000000803157812 */ /* 0x000fe200078efcff */
[----:B------:R-:W-:Y:S01]  /*2fe0*/  IMAD.U32 R185, RZ, RZ, UR15 ;  /* 0x0000000fffb97e24 */ /* 0x000fe2000f8e00ff */
[----:B------:R-:W-:Y:S01]  /*2ff0*/  LOP3.LUT R227, R0, 0x10, RZ, 0x3c, !PT ;  /* 0x0000001000e37812 */ /* 0x000fe200078e3cff */
[----:B------:R-:W-:Y:S01]  /*3000*/  IMAD R49, R49, UR9, RZ ;  /* 0x0000000931317c24 */ /* 0x000fe2000f8e02ff */
[C---:B------:R-:W-:Y:S01]  /*3010*/  LOP3.LUT R20, R3.reuse, 0xa, RZ, 0xfc, !PT ;  /* 0x0000000a03147812 */ /* 0x040fe200078efcff */
[----:B------:R-:W-:Y:S01]  /*3020*/  IMAD R52, R52, UR9, RZ ;  /* 0x0000000934347c24 */ /* 0x000fe2000f8e02ff */
[----:B------:R-:W-:Y:S01]  /*3030*/  LOP3.LUT R245, R3, 0x28, RZ, 0xfc, !PT ;  /* 0x0000002803f57812 */ /* 0x000fe200078efcff */
[----:B------:R-:W-:Y:S01]  /*3040*/  IMAD R43, R43, UR9, RZ ;  /* 0x000000092b2b7c24 */ /* 0x000fe2000f8e02ff */
[----:B------:R-:W-:Y:S01]  /*3050*/  LOP3.LUT R244, R3, 0x2a, RZ, 0xfc, !PT ;  /* 0x0000002a03f47812 */ /* 0x000fe200078efcff */
[----:B------:R-:W-:Y:S01]  /*3060*/  IMAD R53, R53, UR9, RZ ;  /* 0x0000000935357c24 */ /* 0x000fe2000f8e02ff */
[C---:B------:R-:W-:Y:S01]  /*3070*/  LOP3.LUT R22, R3.reuse, 0xc, RZ, 0xfc, !PT ;  /* 0x0000000c03167812 */ /* 0x040fe200078efcff */
[----:B------:R-:W1:Y:S02]  /*3080*/  FENCE.VIEW.ASYNC.S ;  /* 0x00000000000073c6 */ /* 0x000e640000000000 */
[----:B-1----:R-:W1:Y:S02]  /*3090*/  @!UP1 SYNCS.EXCH.64 URZ, [UR28], UR10 ;  /* 0x0000000a1cff95b2 */ /* 0x002e640008000100 */
[----:B-1----:R-:W-:Y:S01]  /*30a0*/  BAR.SYNC.DEFER_BLOCKING 0x0 ;  /* 0x0000000000007b1d */ /* 0x002fe20000010000 */
[----:B------:R-:W-:Y:S01]  /*30b0*/  LOP3.LUT R226, R0, 0x20, RZ, 0x3c, !PT ;  /* 0x0000002000e27812 */ /* 0x000fe200078e3cff */
[----:B------:R-:W-:Y:S01]  /*30c0*/  IMAD R46, R46, UR9, RZ ;  /* 0x000000092e2e7c24 */ /* 0x000fe2000f8e02ff */
        /* <DEDUP_REMOVED lines=13> */
[----:B------:R-:W-:Y:S01]  /*31a0*/  IMAD.U32 R63, RZ, RZ, UR15 ;  /* 0x0000000fff3f7e24 */ /* 0x000fe2000f8e00ff */
[----:B------:R-:W-:Y:S01]  /*31b0*/  LOP3.LUT R224, R0, 0x40, RZ, 0x3c, !PT ;  /* 0x0000004000e07812 */ /* 0x000fe200078e3cff */
[----:B------:R-:W-:Y:S01]  /*31c0*/  IMAD R203, R203, UR9, RZ ;  /* 0x00000009cbcb7c24 */ /* 0x000fe2000f8e02ff */
[C---:B------:R-:W-:Y:S01]  /*31d0*/  LOP3.LUT R239, R3.reuse, 0x34, RZ, 0xfc, !PT ;  /* 0x0000003403ef7812 */ /* 0x040fe200078efcff */
[----:B------:R-:W-:Y:S01]  /*31e0*/  UISETP.GT.AND UP1, UPT, UR12, 0x7f, UPT ;  /* 0x0000007f0c00788c */ /* 0x000fe2000bf24270 */
[C---:B------:R-:W-:Y:S01]  /*31f0*/  LOP3.LUT R238, R3.reuse, 0x36, RZ, 0xfc, !PT ;  /* 0x0000003603ee7812 */ /* 0x040fe200078efcff */
[----:B------:R-:W-:Y:S01]  /*3200*/  IMAD.U32 R250, RZ, RZ, UR15 ;  /* 0x0000000ffffa7e24 */ /* 0x000fe2000f8e00ff */
[----:B------:R-:W-:Y:S01]  /*3210*/  LOP3.LUT R249, R3, 0x18, RZ, 0xfc, !PT ;  /* 0x0000001803f97812 */ /* 0x000fe200078efcff */
[----:B------:R1:W2:Y:S02]  /*3220*/  @!UP2 SYNCS.EXCH.64 URZ, [UR29+0x18008], UR4 ;  /* 0x018008041dffa5b2 */ /* 0x0002a40008000100 */
[----:B------:R-:W-:Y:S01]  /*3230*/  @!PT LDS RZ, [RZ] ;  /* 0x00000000fffff984 */ /* 0x000fe20000000800 */
[----:B------:R-:W-:Y:S01]  /*3240*/  @!PT LDS RZ, [RZ] ;  /* 0x00000000fffff984 */ /* 0x000fe20000000800 */
[----:B------:R-:W-:Y:S01]  /*3250*/  @!PT LDS RZ, [RZ] ;  /* 0x00000000fffff984 */ /* 0x000fe20000000800 */
[----:B--2---:R-:W-:Y:S01]  /*3260*/  LDGSTS.E [R228], desc[UR38][R190.64], P2 ;  /* 0x00000000bee47fae */ /* 0x004fe200091a1026 */
[----:B------:R-:W-:Y:S01]  /*3270*/  ISETP.NE.U32.AND P2, PT, R18, RZ, PT ;  /* 0x000000ff1200720c */ /* 0x000fe20003f45070 */
[----:B------:R-:W-:Y:S01]  /*3280*/  IMAD R205, R205, UR9, RZ ;  /* 0x00000009cdcd7c24 */ /* 0x000fe2000f8e02ff */
[C---:B------:R-:W-:Y:S01]  /*3290*/  SEL R18, R24.reuse, RZ, !P1 ;  /* 0x000000ff18127207 */ /* 0x040fe20004800000 */
[----:B------:R-:W-:Y:S01]  /*32a0*/  LDGSTS.E [R228+0x8], desc[UR38][R150.64], P5 ;  /* 0x0000800096e47fae */ /* 0x000fe2000a9a1026 */
[----:B------:R-:W-:Y:S01]  /*32b0*/  ISETP.NE.U32.AND P1, PT, R19, RZ, PT ;  /* 0x000000ff1300720c */ /* 0x000fe20003f25070 */
[----:B------:R-:W-:Y:S01]  /*32c0*/  USHF.R.S32.HI UR13, URZ, 0x1f, UR14 ;  /* 0x0000001fff0d7899 */ /* 0x000fe2000801140e */
[----:B------:R-:W-:Y:S01]  /*32d0*/  SEL R19, R24, RZ, !P6 ;  /* 0x000000ff18137207 */ /* 0x000fe20007000000 */
[----:B------:R-:W-:Y:S01]  /*32e0*/  LDGSTS.E [R228+0x2000], desc[UR38][R110.64], P3 ;  /* 0x020000006ee47fae */ /* 0x000fe200099a1026 */
[----:B------:R-:W-:Y:S01]  /*32f0*/  ISETP.NE.U32.AND P6, PT, R18, RZ, PT ;  /* 0x000000ff1200720c */ /* 0x000fe20003fc5070 */
[----:B------:R-:W-:Y:S01]  /*3300*/  VIADD R18, R227, UR29 ;  /* 0x0000001de3127c36 */ /* 0x000fe20008000000 */
[----:B------:R-:W-:Y:S01]  /*3310*/  ISETP.GE.AND P3, PT, R21, UR32, PT ;  /* 0x0000002015007c0c */ /* 0x000fe2000bf66270 */
[----:B------:R-:W-:Y:S01]  /*3320*/  LDGSTS.E [R228+0x2008], desc[UR38][R108.64], P4 ;  /* 0x020080006ce47fae */ /* 0x000fe2000a1a1026 */
[----:B------:R-:W-:Y:S01]  /*3330*/  ISETP.NE.U32.AND P5, PT, R19, RZ, PT ;  /* 0x000000ff1300720c */ /* 0x000fe20003fa5070 */
[----:B-1----:R-:W-:-:S02]  /*3340*/  UIADD3 UR4, UPT, UPT, UR32, -0x40, URZ ;  /* 0xffffffc020047890 */ /* 0x002fc4000fffe0ff */
[----:B------:R-:W-:Y:S01]  /*3350*/  ISETP.GE.AND P4, PT, R20, UR32, PT ;  /* 0x0000002014007c0c */ /* 0x000fe2000bf86270 */
[----:B------:R-:W-:Y:S01]  /*3360*/  LDGSTS.E [R18], desc[UR38][R138.64], P2 ;  /* 0x000000008a127fae */ /* 0x000fe200091a1026 */
[C---:B------:R-:W-:Y:S01]  /*3370*/  SEL R19, R24.reuse, RZ, !P3 ;  /* 0x000000ff18137207 */ /* 0x040fe20005800000 */
[----:B------:R-:W-:Y:S01]  /*3380*/  USHF.L.U32 UR71, UR14, 0x2, URZ ;  /* 0x000000020e477899 */ /* 0x000fe200080006ff */
[----:B------:R-:W-:Y:S01]  /*3390*/  ISETP.GE.AND P3, PT, R245, UR32, PT ;  /* 0x00000020f5007c0c */ /* 0x000fe2000bf66270 */
[----:B------:R-:W-:Y:S01]  /*33a0*/  LDGSTS.E [R18+0x8], desc[UR38][R136.64], P1 ;  /* 0x0000800088127fae */ /* 0x000fe200089a1026 */
[----:B------:R-:W-:Y:S01]  /*33b0*/  SEL R20, R24, RZ, !P4 ;  /* 0x000000ff18147207 */ /* 0x000fe20006000000 */
[----:B------:R-:W-:Y:S01]  /*33c0*/  USHF.L.U64.HI UR70, UR14, 0x2, UR13 ;  /* 0x000000020e467899 */ /* 0x000fe2000801020d */
[----:B------:R-:W-:Y:S01]  /*33d0*/  ISETP.GE.AND P2, PT, R244, UR32, PT ;  /* 0x00000020f4007c0c */ /* 0x000fe2000bf46270 */
[----:B------:R-:W-:Y:S01]  /*33e0*/  LDGSTS.E [R18+0x2000], desc[UR38][R106.64], P6 ;  /* 0x020000006a127fae */ /* 0x000fe2000b1a1026 */
[----:B------:R-:W-:Y:S01]  /*33f0*/  ISETP.NE.U32.AND P4, PT, R19, RZ, PT ;  /* 0x000000ff1300720c */ /* 0x000fe20003f85070 */
[----:B------:R-:W-:Y:S01]  /*3400*/  UIADD3 UR17, UPT, UPT, UR32, -0x80, URZ ;  /* 0xffffff8020117890 */ /* 0x000fe2000fffe0ff */
[----:B------:R-:W-:Y:S01]  /*3410*/  SEL R19, R24, RZ, !P3 ;  /* 0x000000ff18137207 */ /* 0x000fe20005800000 */
[----:B------:R-:W-:Y:S01]  /*3420*/  LDGSTS.E [R18+0x2008], desc[UR38][R104.64], P5 ;  /* 0x0200800068127fae */ /* 0x000fe2000a9a1026 */
[----:B------:R-:W-:Y:S01]  /*3430*/  ISETP.NE.U32.AND P3, PT, R20, RZ, PT ;  /* 0x000000ff1400720c */ /* 0x000fe20003f65070 */
[----:B------:R-:W-:Y:S01]  /*3440*/  UISETP.GT.AND UP3, UPT, UR12, 0xbf, UPT ;  /* 0x000000bf0c00788c */ /* 0x000fe2000bf64270 */
[----:B------:R-:W-:-:S02]  /*3450*/  SEL R20, R24, RZ, !P2 ;  /* 0x000000ff18147207 */ /* 0x000fc40005000000 */
[----:B------:R-:W-:Y:S01]  /*3460*/  ISETP.NE.U32.AND P1, PT, R19, RZ, PT ;  /* 0x000000ff1300720c */ /* 0x000fe20003f25070 */
[----:B------:R-:W-:Y:S01]  /*3470*/  VIADD R19, R226, UR29 ;  /* 0x0000001de2137c36 */ /* 0x000fe20008000000 */
[----:B------:R-:W-:Y:S02]  /*3480*/  LOP3.LUT R21, R3, 0xe, RZ, 0xfc, !PT ;  /* 0x0000000e03157812 */ /* 0x000fe400078efcff */
[----:B------:R-:W-:Y:S02]  /*3490*/  ISETP.GE.AND P6, PT, R22, UR32, PT ;  /* 0x0000002016007c0c */ /* 0x000fe4000bfc6270 */
[----:B------:R-:W-:Y:S01]  /*34a0*/  ISETP.NE.U32.AND P2, PT, R20, RZ, PT ;  /* 0x000000ff1400720c */ /* 0x000fe20003f45070 */
[----:B------:R-:W-:Y:S01]  /*34b0*/  LDGSTS.E [R19], desc[UR38][R134.64], P4 ;  /* 0x0000000086137fae */ /* 0x000fe2000a1a1026 */
[----:B------:R-:W-:Y:S02]  /*34c0*/  ISETP.GE.AND P5, PT, R21, UR32, PT ;  /* 0x0000002015007c0c */ /* 0x000fe4000bfa6270 */
[----:B------:R-:W-:Y:S01]  /*34d0*/  SEL R20, R24, RZ, !P6 ;  /* 0x000000ff18147207 */ /* 0x000fe20007000000 */
[----:B------:R-:W-:Y:S01]  /*34e0*/  LDGSTS.E [R19+0x8], desc[UR38][R132.64], P3 ;  /* 0x0000800084137fae */ /* 0x000fe200099a1026 */
[----:B------:R-:W-:-:S02]  /*34f0*/  ISETP.GE.AND P6, PT, R243, UR32, PT ;  /* 0x00000020f3007c0c */ /* 0x000fc4000bfc6270 */
[----:B------:R-:W-:Y:S01]  /*3500*/  SEL R21, R24, RZ, !P5 ;  /* 0x000000ff18157207 */ /* 0x000fe20006800000 */
[----:B------:R-:W-:Y:S01]  /*3510*/  LDGSTS.E [R19+0x2000], desc[UR38][R102.64], P1 ;  /* 0x0200000066137fae */ /* 0x000fe200089a1026 */
[----:B------:R-:W-:Y:S02]  /*3520*/  ISETP.GE.AND P4, PT, R242, UR32, PT ;  /* 0x00000020f2007c0c */ /* 0x000fe4000bf86270 */
[----:B------:R-:W-:Y:S01]  /*3530*/  ISETP.NE.U32.AND P5, PT, R20, RZ, PT ;  /* 0x000000ff1400720c */ /* 0x000fe20003fa5070 */
[----:B------:R-:W-:Y:S01]  /*3540*/  LDGSTS.E [R19+0x2008], desc[UR38][R100.64], P2 ;  /* 0x0200800064137fae */ /* 0x000fe200091a1026 */
[C---:B------:R-:W-:Y:S02]  /*3550*/  SEL R20, R24.reuse, RZ, !P6 ;  /* 0x000000ff18147207 */ /* 0x040fe40007000000 */
[----:B------:R-:W-:Y:S02]  /*3560*/  ISETP.NE.U32.AND P6, PT, R21, RZ, PT ;  /* 0x000000ff1500720c */ /* 0x000fe40003fc5070 */
[----:B------:R-:W-:-:S02]  /*3570*/  SEL R21, R24, RZ, !P4 ;  /* 0x000000ff18157207 */ /* 0x000fc40006000000 */
[----:B------:R-:W-:Y:S02]  /*3580*/  LOP3.LUT R22, R3, 0x12, RZ, 0xfc, !PT ;  /* 0x0000001203167812 */ /* 0x000fe400078efcff */
[----:B------:R-:W-:Y:S01]  /*3590*/  ISETP.NE.U32.AND P4, PT, R20, RZ, PT ;  /* 0x000000ff1400720c */ /* 0x000fe20003f85070 */
[----:B------:R-:W-:Y:S01]  /*35a0*/  VIADD R20, R225, UR29 ;  /* 0x0000001de1147c36 */ /* 0x000fe20008000000 */
[----:B------:R-:W-:Y:S02]  /*35b0*/  ISETP.GE.AND P1, PT, R23, UR32, PT ;  /* 0x0000002017007c0c */ /* 0x000fe4000bf26270 */
[----:B------:R-:W-:Y:S02]  /*35c0*/  ISETP.NE.U32.AND P3, PT, R21, RZ, PT ;  /* 0x000000ff1500720c */ /* 0x000fe40003f65070 */
[----:B------:R-:W-:Y:S01]  /*35d0*/  ISETP.GE.AND P2, PT, R22, UR32, PT ;  /* 0x0000002016007c0c */ /* 0x000fe2000bf46270 */
[----:B------:R-:W-:Y:S01]  /*35e0*/  LDGSTS.E [R20], desc[UR38][R130.64], P5 ;  /* 0x0000000082147fae */ /* 0x000fe2000a9a1026 */
[----:B------:R-:W-:-:S02]  /*35f0*/  SEL R21, R24, RZ, !P1 ;  /* 0x000000ff18157207 */ /* 0x000fc40004800000 */
[----:B------:R-:W-:Y:S01]  /*3600*/  ISETP.GE.AND P1, PT, R241, UR32, PT ;  /* 0x00000020f1007c0c */ /* 0x000fe2000bf26270 */
[----:B------:R-:W-:Y:S01]  /*3610*/  LDGSTS.E [R20+0x8], desc[UR38][R128.64], P6 ;  /* 0x0000800080147fae */ /* 0x000fe2000b1a1026 */
[----:B------:R-:W-:Y:S02]  /*3620*/  SEL R22, R24, RZ, !P2 ;  /* 0x000000ff18167207 */ /* 0x000fe40005000000 */
[----:B------:R-:W-:Y:S01]  /*3630*/  ISETP.NE.U32.AND P2, PT, R21, RZ, PT ;  /* 0x000000ff1500720c */ /* 0x000fe20003f45070 */
[----:B------:R-:W-:Y:S01]  /*3640*/  LDGSTS.E [R20+0x2000], desc[UR38][R98.64], P4 ;  /* 0x0200000062147fae */ /* 0x000fe2000a1a1026 */
[----:B------:R-:W-:Y:S02]  /*3650*/  ISETP.GE.AND P5, PT, R240, UR32, PT ;  /* 0x00000020f0007c0c */ /* 0x000fe4000bfa6270 */
[----:B------:R-:W-:Y:S01]  /*3660*/  SEL R21, R24, RZ, !P1 ;  /* 0x000000ff18157207 */ /* 0x000fe20004800000 */
[----:B------:R-:W-:Y:S01]  /*3670*/  LDGSTS.E [R20+0x2008], desc[UR38][R96.64], P3 ;  /* 0x0200800060147fae */ /* 0x000fe200099a1026 */
[----:B------:R-:W-:-:S02]  /*3680*/  ISETP.NE.U32.AND P1, PT, R22, RZ, PT ;  /* 0x000000ff1600720c */ /* 0x000fc40003f25070 */
[----:B------:R-:W-:Y:S02]  /*3690*/  SEL R22, R24, RZ, !P5 ;  /* 0x000000ff18167207 */ /* 0x000fe40006800000 */
[----:B------:R-:W-:Y:S01]  /*36a0*/  ISETP.NE.U32.AND P5, PT, R21, RZ, PT ;  /* 0x000000ff1500720c */ /* 0x000fe20003fa5070 */
[----:B------:R-:W-:Y:S01]  /*36b0*/  VIADD R21, R224, UR29 ;  /* 0x0000001de0157c36 */ /* 0x000fe20008000000 */
[----:B------:R-:W-:Y:S02]  /*36c0*/  LOP3.LUT R23, R3, 0x16, RZ, 0xfc, !PT ;  /* 0x0000001603177812 */ /* 0x000fe400078efcff */
[----:B------:R-:W-:Y:S02]  /*36d0*/  ISETP.GE.AND P4, PT, R25, UR32, PT ;  /* 0x0000002019007c0c */ /* 0x000fe4000bf86270 */
[----:B------:R-:W-:Y:S01]  /*36e0*/  ISETP.NE.U32.AND P6, PT, R22, RZ, PT ;  /* 0x000000ff1600720c */ /* 0x000fe20003fc5070 */
[----:B------:R-:W-:Y:S01]  /*36f0*/  LDGSTS.E [R21], desc[UR38][R126.64], P2 ;  /* 0x000000007e157fae */ /* 0x000fe200091a1026 */
[----:B------:R-:W-:-:S02]  /*3700*/  ISETP.GE.AND P3, PT, R23, UR32, PT ;  /* 0x0000002017007c0c */ /* 0x000fc4000bf66270 */
[C---:B------:R-:W-:Y:S01]  /*3710*/  SEL R22, R24.reuse, RZ, !P4 ;  /* 0x000000ff18167207 */ /* 0x040fe20006000000 */
[----:B------:R-:W-:Y:S01]  /*3720*/  LDGSTS.E [R21+0x8], desc[UR38][R124.64], P1 ;  /* 0x000080007c157fae */ /* 0x000fe200089a1026 */
[----:B------:R-:W-:Y:S02]  /*3730*/  ISETP.GE.AND P4, PT, R239, UR32, PT ;  /* 0x00000020ef007c0c */ /* 0x000fe4000bf86270 */
[----:B------:R-:W-:Y:S01]  /*3740*/  SEL R23, R24, RZ, !P3 ;  /* 0x000000ff18177207 */ /* 0x000fe20005800000 */
[----:B------:R-:W-:Y:S01]  /*3750*/  LDGSTS.E [R21+0x2000], desc[UR38][R94.64], P5 ;  /* 0x020000005e157fae */ /* 0x000fe2000a9a1026 */
[----:B------:R-:W-:Y:S02]  /*3760*/  ISETP.NE.U32.AND P2, PT, R22, RZ, PT ;  /* 0x000000ff1600720c */ /* 0x000fe40003f45070 */
[----:B------:R-:W-:Y:S01]  /*3770*/  ISETP.GE.AND P3, PT, R238, UR32, PT ;  /* 0x00000020ee007c0c */ /* 0x000fe2000bf66270 */
[----:B------:R-:W-:Y:S01]  /*3780*/  LDGSTS.E [R21+0x2008], desc[UR38][R92.64], P6 ;  /* 0x020080005c157fae */ /* 0x000fe2000b1a1026 */
[----:B------:R-:W-:-:S02]  /*3790*/  SEL R22, R24, RZ, !P4 ;  /* 0x000000ff18167207 */ /* 0x000fc40006000000 */
[----:B------:R-:W-:Y:S02]  /*37a0*/  LOP3.LUT R223, R0, 0x50, RZ, 0x3c, !PT ;  /* 0x0000005000df7812 */ /* 0x000fe400078e3cff */
[----:B------:R-:W-:Y:S02]  /*37b0*/  ISETP.NE.U32.AND P4, PT, R23, RZ, PT ;  /* 0x000000ff1700720c */ /* 0x000fe40003f85070 */
[----:B------:R-:W-:Y:S02]  /*37c0*/  SEL R23, R24, RZ, !P3 ;  /* 0x000000ff18177207 */ /* 0x000fe40005800000 */
[----:B------:R-:W-:Y:S01]  /*37d0*/  ISETP.NE.U32.AND P1, PT, R22, RZ, PT ;  /* 0x000000ff1600720c */ /* 0x000fe20003f25070 */
[----:B------:R-:W-:Y:S01]  /*37e0*/  VIADD R22, R223, UR29 ;  /* 0x0000001ddf167c36 */ /* 0x000fe20008000000 */
[----:B------:R-:W-:Y:S02]  /*37f0*/  LOP3.LUT R248, R3, 0x1a, RZ, 0xfc, !PT ;  /* 0x0000001a03f87812 */ /* 0x000fe400078efcff */
[----:B------:R-:W-:-:S02]  /*3800*/  ISETP.GE.AND P5, PT, R249, UR32, PT ;  /* 0x00000020f9007c0c */ /* 0x000fc4000bfa6270 */
[----:B------:R-:W-:Y:S01]  /*3810*/  ISETP.NE.U32.AND P3, PT, R23, RZ, PT ;  /* 0x000000ff1700720c */ /* 0x000fe20003f65070 */
[----:B------:R-:W-:Y:S01]  /*3820*/  LDGSTS.E [R22], desc[UR38][R122.64], P2 ;  /* 0x000000007a167fae */ /* 0x000fe200091a1026 */
[C---:B------:R-:W-:Y:S02]  /*3830*/  LOP3.LUT R237, R3.reuse, 0x38, RZ, 0xfc, !PT ;  /* 0x0000003803ed7812 */ /* 0x040fe400078efcff */
[----:B------:R-:W-:Y:S01]  /*3840*/  ISETP.GE.AND P6, PT, R248, UR32, PT ;  /* 0x00000020f8007c0c */ /* 0x000fe2000bfc6270 */
[----:B------:R-:W-:Y:S01]  /*3850*/  LDGSTS.E [R22+0x8], desc[UR38][R120.64], P4 ;  /* 0x0000800078167fae */ /* 0x000fe2000a1a1026 */
[----:B------:R-:W-:Y:S02]  /*3860*/  SEL R23, R24, RZ, !P5 ;  /* 0x000000ff18177207 */ /* 0x000fe40006800000 */
[----:B------:R-:W-:Y:S01]  /*3870*/  LOP3.LUT R236, R3, 0x3a, RZ, 0xfc, !PT ;  /* 0x0000003a03ec7812 */ /* 0x000fe200078efcff */
[----:B------:R-:W-:Y:S01]  /*3880*/  LDGSTS.E [R22+0x2000], desc[UR38][R90.64], P1 ;  /* 0x020000005a167fae */ /* 0x000fe200089a1026 */
[----:B------:R-:W-:-:S02]  /*3890*/  ISETP.GE.AND P5, PT, R237, UR32, PT ;  /* 0x00000020ed007c0c */ /* 0x000fc4000bfa6270 */
[----:B------:R-:W-:Y:S01]  /*38a0*/  SEL R25, R24, RZ, !P6 ;  /* 0x000000ff18197207 */ /* 0x000fe20007000000 */
[----:B------:R-:W-:Y:S01]  /*38b0*/  LDGSTS.E [R22+0x2008], desc[UR38][R88.64], P3 ;  /* 0x0200800058167fae */ /* 0x000fe200099a1026 */
[----:B------:R-:W-:Y:S02]  /*38c0*/  ISETP.NE.U32.AND P2, PT, R23, RZ, PT ;  /* 0x000000ff1700720c */ /* 0x000fe40003f45070 */
[----:B------:R-:W-:Y:S02]  /*38d0*/  ISETP.GE.AND P6, PT, R236, UR32, PT ;  /* 0x00000020ec007c0c */ /* 0x000fe4000bfc6270 */
[----:B------:R-:W-:Y:S02]  /*38e0*/  LOP3.LUT R247, R3, 0x1c, RZ, 0xfc, !PT ;  /* 0x0000001c03f77812 */ /* 0x000fe400078efcff */
[----:B------:R-:W-:Y:S02]  /*38f0*/  SEL R23, R24, RZ, !P5 ;  /* 0x000000ff18177207 */ /* 0x000fe40006800000 */
[----:B------:R-:W-:-:S02]  /*3900*/  LOP3.LUT R222, R0, 0x60, RZ, 0x3c, !PT ;  /* 0x0000006000de7812 */ /* 0x000fc400078e3cff */
[----:B------:R-:W-:Y:S02]  /*3910*/  ISETP.NE.U32.AND P5, PT, R25, RZ, PT ;  /* 0x000000ff1900720c */ /* 0x000fe40003fa5070 */
[----:B------:R-:W-:Y:S02]  /*3920*/  SEL R25, R24, RZ, !P6 ;  /* 0x000000ff18197207 */ /* 0x000fe40007000000 */
[----:B------:R-:W-:Y:S02]  /*3930*/  ISETP.GE.AND P1, PT, R247, UR32, PT ;  /* 0x00000020f7007c0c */ /* 0x000fe4000bf26270 */
[----:B------:R-:W-:Y:S01]  /*3940*/  ISETP.NE.U32.AND P6, PT, R23, RZ, PT ;  /* 0x000000ff1700720c */ /* 0x000fe20003fc5070 */
[----:B------:R-:W-:Y:S01]  /*3950*/  VIADD R23, R222, UR29 ;  /* 0x0000001dde177c36 */ /* 0x000fe20008000000 */
[----:B------:R-:W-:Y:S02]  /*3960*/  LOP3.LUT R246, R3, 0x1e, RZ, 0xfc, !PT ;  /* 0x0000001e03f67812 */ /* 0x000fe400078efcff */
[----:B------:R-:W-:-:S02]  /*3970*/  ISETP.NE.U32.AND P4, PT, R25, RZ, PT ;  /* 0x000000ff1900720c */ /* 0x000fc40003f85070 */
[C---:B------:R-:W-:Y:S01]  /*3980*/  LOP3.LUT R235, R3.reuse, 0x3c, RZ, 0xfc, !PT ;  /* 0x0000003c03eb7812 */ /* 0x040fe200078efcff */
[----:B------:R-:W-:Y:S01]  /*3990*/  LDGSTS.E [R23], desc[UR38][R118.64], P2 ;  /* 0x0000000076177fae */ /* 0x000fe200091a1026 */
[----:B------:R-:W-:Y:S02]  /*39a0*/  SEL R25, R24, RZ, !P1 ;  /* 0x000000ff18197207 */ /* 0x000fe40004800000 */
[----:B------:R-:W-:Y:S01]  /*39b0*/  ISETP.GE.AND P3, PT, R246, UR32, PT ;  /* 0x00000020f6007c0c */ /* 0x000fe2000bf66270 */
[----:B------:R-:W-:Y:S01]  /*39c0*/  LDGSTS.E [R23+0x8], desc[UR38][R116.64], P5 ;  /* 0x0000800074177fae */ /* 0x000fe2000a9a1026 */
[----:B------:R-:W-:Y:S02]  /*39d0*/  LOP3.LUT R234, R3, 0x3e, RZ, 0xfc, !PT ;  /* 0x0000003e03ea7812 */ /* 0x000fe400078efcff */
[----:B------:R-:W-:Y:S01]  /*39e0*/  ISETP.GE.AND P2, PT, R235, UR32, PT ;  /* 0x00000020eb007c0c */ /* 0x000fe2000bf46270 */
[----:B------:R-:W-:Y:S01]  /*39f0*/  LDGSTS.E [R23+0x2000], desc[UR38][R84.64], P6 ;  /* 0x0200000054177fae */ /* 0x000fe2000b1a1026 */
[----:B------:R-:W-:-:S02]  /*3a00*/  ISETP.NE.U32.AND P1, PT, R25, RZ, PT ;  /* 0x000000ff1900720c */ /* 0x000fc40003f25070 */
[----:B------:R-:W-:Y:S01]  /*3a10*/  SEL R25, R24, RZ, !P3 ;  /* 0x000000ff18197207 */ /* 0x000fe20005800000 */
[----:B------:R-:W-:Y:S01]  /*3a20*/  LDGSTS.E [R23+0x2008], desc[UR38][R80.64], P4 ;  /* 0x0200800050177fae */ /* 0x000fe2000a1a1026 */
[----:B------:R-:W-:Y:S02]  /*3a30*/  ISETP.GE.AND P3, PT, R234, UR32, PT ;  /* 0x00000020ea007c0c */ /* 0x000fe4000bf66270 */
[----:B------:R-:W-:Y:S02]  /*3a40*/  SEL R45, R24, RZ, !P2 ;  /* 0x000000ff182d7207 */ /* 0x000fe40005000000 */
[----:B------:R-:W-:Y:S02]  /*3a50*/  ISETP.GE.AND P5, PT, R82, UR32, PT ;  /* 0x0000002052007c0c */ /* 0x000fe4000bfa6270 */
[----:B------:R-:W-:Y:S02]  /*3a60*/  ISETP.NE.U32.AND P2, PT, R25, RZ, PT ;  /* 0x000000ff1900720c */ /* 0x000fe40003f45070 */
[----:B------:R-:W-:-:S02]  /*3a70*/  SEL R25, R24, RZ, !P3 ;  /* 0x000000ff18197207 */ /* 0x000fc40005800000 */
[----:B------:R-:W-:Y:S02]  /*3a80*/  SEL R24, R24, RZ, !P5 ;  /* 0x000000ff18187207 */ /* 0x000fe40006800000 */
[----:B------:R-:W-:Y:S02]  /*3a90*/  ISETP.NE.U32.AND P3, PT, R45, RZ, PT ;  /* 0x000000ff2d00720c */ /* 0x000fe40003f65070 */
[----:B------:R-:W-:Y:S02]  /*3aa0*/  LOP3.LUT R221, R0, 0x70, RZ, 0x3c, !PT ;  /* 0x0000007000dd7812 */ /* 0x000fe400078e3cff */
[----:B------:R-:W-:Y:S02]  /*3ab0*/  ISETP.NE.U32.AND P6, PT, R25, RZ, PT ;  /* 0x000000ff1900720c */ /* 0x000fe40003fc5070 */
[----:B------:R-:W-:Y:S01]  /*3ac0*/  ISETP.NE.U32.AND P5, PT, R24, RZ, PT ;  /* 0x000000ff1800720c */ /* 0x000fe20003fa5070 */
[----:B------:R-:W-:Y:S01]  /*3ad0*/  VIADD R24, R221, UR29 ;  /* 0x0000001ddd187c36 */ /* 0x000fe20008000000 */
[----:B------:R-:W-:-:S02]  /*3ae0*/  LOP3.LUT R58, R2, 0x20, RZ, 0x3c, !PT ;  /* 0x00000020023a7812 */ /* 0x000fc400078e3cff */
[----:B------:R-:W-:Y:S02]  /*3af0*/  LOP3.LUT R57, R2, 0x40, RZ, 0x3c, !PT ;  /* 0x0000004002397812 */ /* 0x000fe400078e3cff */
[----:B------:R-:W-:Y:S01]  /*3b00*/  LDGSTS.E [R24], desc[UR38][R114.64], P1 ;  /* 0x0000000072187fae */ /* 0x000fe200089a1026 */
[----:B------:R-:W-:Y:S01]  /*3b10*/  VIADD R25, R58, UR29 ;  /* 0x0000001d3a197c36 */ /* 0x000fe20008000000 */
[----:B------:R-:W-:Y:S02]  /*3b20*/  LOP3.LUT R62, R2, 0x60, RZ, 0x3c, !PT ;  /* 0x00000060023e7812 */ /* 0x000fe400078e3cff */
[----:B------:R-:W-:Y:S04]  /*3b30*/  LDGSTS.E [R24+0x8], desc[UR38][R112.64], P2 ;  /* 0x0000800070187fae */ /* 0x000fe800091a1026 */
[----:B------:R-:W-:Y:S04]  /*3b40*/  LDGSTS.E [R24+0x2000], desc[UR38][R76.64], P3 ;  /* 0x020000004c187fae */ /* 0x000fe800099a1026 */
[----:B------:R-:W-:Y:S04]  /*3b50*/  LDGSTS.E [R24+0x2008], desc[UR38][R72.64], P6 ;  /* 0x0200800048187fae */ /* 0x000fe8000b1a1026 */
[----:B------:R-:W0:Y:S04]  /*3b60*/  LDGDEPBAR ;  /* 0x00000000000079af */ /* 0x000e280000000000 */
[----:B------:R1:W-:Y:S02]  /*3b70*/  LDGSTS.E [R229+0xc000], desc[UR38][R26.64], P5 ;  /* 0x0c0000001ae57fae */ /* 0x0003e4000a9a1026 */
[----:B-1----:R-:W-:-:S02]  /*3b80*/  IMAD R26, R28, UR9, RZ ;  /* 0x000000091c1a7c24 */ /* 0x002fc4000f8e02ff */
[----:B------:R-:W-:Y:S02]  /*3b90*/  IMAD R27, R29, UR9, RZ ;  /* 0x000000091d1b7c24 */ /* 0x000fe4000f8e02ff */
[----:B------:R-:W-:Y:S02]  /*3ba0*/  IMAD R28, R30, UR9, RZ ;  /* 0x000000091e1c7c24 */ /* 0x000fe4000f8e02ff */
[----:B------:R-:W-:Y:S01]  /*3bb0*/  IMAD R29, R31, UR9, RZ ;  /* 0x000000091f1d7c24 */ /* 0x000fe2000f8e02ff */
[-C--:B------:R-:W-:Y:S01]  /*3bc0*/  LEA R180, P6, R27, R54.reuse, 0x2 ;  /* 0x000000361bb47211 */ /* 0x080fe200078c10ff */
[----:B------:R-:W-:Y:S01]  /*3bd0*/  IMAD R30, R32, UR9, RZ ;  /* 0x00000009201e7c24 */ /* 0x000fe2000f8e02ff */
[-C--:B------:R-:W-:Y:S01]  /*3be0*/  LEA R172, P4, R28, R54.reuse, 0x2 ;  /* 0x000000361cac7211 */ /* 0x080fe200078810ff */
[----:B------:R-:W-:Y:S01]  /*3bf0*/  IMAD R32, R34, UR9, RZ ;  /* 0x0000000922207c24 */ /* 0x000fe2000f8e02ff */
[-C--:B------:R-:W-:Y:S01]  /*3c00*/  LEA R34, P2, R26, R54.reuse, 0x2 ;  /* 0x000000361a227211 */ /* 0x080fe200078410ff */
[----:B------:R-:W-:Y:S01]  /*3c10*/  IMAD R31, R33, UR9, RZ ;  /* 0x00000009211f7c24 */ /* 0x000fe2000f8e02ff */
[-C--:B------:R-:W-:Y:S01]  /*3c20*/  LEA R164, P1, R29, R54.reuse, 0x2 ;  /* 0x000000361da47211 */ /* 0x080fe200078210ff */
[----:B------:R-:W-:Y:S01]  /*3c30*/  IMAD R33, R35, UR9, RZ ;  /* 0x0000000923217c24 */ /* 0x000fe2000f8e02ff */
[----:B------:R-:W-:-:S02]  /*3c40*/  LEA R156, P3, R30, R54, 0x2 ;  /* 0x000000361e9c7211 */ /* 0x000fc400078610ff */
[-C--:B------:R-:W-:Y:S02]  /*3c50*/  LEA.HI.X.SX32 R35, R26, R55.reuse, 0x2, P2 ;  /* 0x000000371a237211 */ /* 0x080fe400010f16ff */
[-C--:B------:R-:W-:Y:S02]  /*3c60*/  LEA R82, P2, R31, R54.reuse, 0x2 ;  /* 0x000000361f527211 */ /* 0x080fe400078410ff */
[-C--:B------:R-:W-:Y:S01]  /*3c70*/  LEA.HI.X.SX32 R181, R27, R55.reuse, 0x2, P6 ;  /* 0x000000371bb57211 */ /* 0x080fe200030f16ff */
[----:B------:R-:W-:Y:S01]  /*3c80*/  IMAD.WIDE R186, R187, 0x4, R34 ;  /* 0x00000004bbba7825 */ /* 0x000fe200078e0222 */
[-C--:B------:R-:W-:Y:S02]  /*3c90*/  LEA R68, P6, R32, R54.reuse, 0x2 ;  /* 0x0000003620447211 */ /* 0x080fe400078c10ff */
[----:B------:R-:W-:Y:S01]  /*3ca0*/  LEA.HI.X.SX32 R173, R28, R55, 0x2, P4 ;  /* 0x000000371cad7211 */ /* 0x000fe200020f16ff */
[----:B------:R-:W-:Y:S01]  /*3cb0*/  LDGSTS.E [R229+0xc400], desc[UR38][R180.64], P5 ;  /* 0x0c400000b4e57fae */ /* 0x000fe2000a9a1026 */
[----:B------:R-:W-:-:S02]  /*3cc0*/  LEA R60, P4, R33, R54, 0x2 ;  /* 0x00000036213c7211 */ /* 0x000fc400078810ff */
[-C--:B------:R-:W-:Y:S01]  /*3cd0*/  LEA.HI.X.SX32 R165, R29, R55.reuse, 0x2, P1 ;  /* 0x000000371da57211 */ /* 0x080fe200008f16ff */
[----:B------:R-:W-:Y:S01]  /*3ce0*/  LDGSTS.E [R229+0xc800], desc[UR38][R172.64], P5 ;  /* 0x0c800000ace57fae */ /* 0x000fe2000a9a1026 */
[-C--:B------:R-:W-:Y:S02]  /*3cf0*/  LEA.HI.X.SX32 R157, R30, R55.reuse, 0x2, P3 ;  /* 0x000000371e9d7211 */ /* 0x080fe400018f16ff */
[-C--:B------:R-:W-:Y:S01]  /*3d00*/  LEA.HI.X.SX32 R83, R31, R55.reuse, 0x2, P2 ;  /* 0x000000371f537211 */ /* 0x080fe200010f16ff */
[----:B------:R-:W-:Y:S01]  /*3d10*/  LDGSTS.E [R229+0xcc00], desc[UR38][R164.64], P5 ;  /* 0x0cc00000a4e57fae */ /* 0x000fe2000a9a1026 */
[-C--:B------:R-:W-:Y:S02]  /*3d20*/  LEA.HI.X.SX32 R69, R32, R55.reuse, 0x2, P6 ;  /* 0x0000003720457211 */ /* 0x080fe400030f16ff */
[----:B------:R-:W-:Y:S01]  /*3d30*/  LEA.HI.X.SX32 R61, R33, R55, 0x2, P4 ;  /* 0x00000037213d7211 */ /* 0x000fe200020f16ff */
[----:B------:R-:W-:Y:S04]  /*3d40*/  LDGSTS.E [R229+0xd000], desc[UR38][R156.64], P5 ;  /* 0x0d0000009ce57fae */ /* 0x000fe8000a9a1026 */
[----:B------:R-:W-:Y:S04]  /*3d50*/  LDGSTS.E [R229+0xd400], desc[UR38][R82.64], P5 ;  /* 0x0d40000052e57fae */ /* 0x000fe8000a9a1026 */
[----:B------:R-:W-:Y:S04]  /*3d60*/  LDGSTS.E [R229+0xd800], desc[UR38][R68.64], P5 ;  /* 0x0d80000044e57fae */ /* 0x000fe8000a9a1026 */
[----:B------:R1:W-:Y:S04]  /*3d70*/  LDGSTS.E [R229+0xdc00], desc[UR38][R60.64], P5 ;  /* 0x0dc000003ce57fae */ /* 0x0003e8000a9a1026 */
[----:B------:R2:W-:Y:S01]  /*3d80*/  LDGSTS.E [R25+0xc100], desc[UR38][R34.64], P5 ;  /* 0x0c10000022197fae */ /* 0x0005e2000a9a1026 */
[----:B-1----:R-:W-:-:S04]  /*3d90*/  IMAD.WIDE R60, R250, 0x4, R60 ;  /* 0x00000004fa3c7825 */ /* 0x002fc800078e023c */
[----:B--2---:R-:W-:Y:S02]  /*3da0*/  IMAD R35, R36, UR9, RZ ;  /* 0x0000000924237c24 */ /* 0x004fe4000f8e02ff */
        /* <DEDUP_REMOVED lines=11> */
[----:B------:R-:W-:Y:S01]  /*3e60*/  LEA R44, P2, R35, R54, 0x2 ;  /* 0x00000036232c7211 */ /* 0x000fe200078410ff */
[----:B------:R-:W-:Y:S01]  /*3e70*/  VIADD R34, R57, UR29 ;  /* 0x0000001d39227c36 */ /* 0x000fe20008000000 */
[----:B------:R-:W-:-:S02]  /*3e80*/  LEA.HI.X.SX32 R179, R36, R55, 0x2, P6 ;  /* 0x0000003724b37211 */ /* 0x000fc400030f16ff */
[-C--:B------:R-:W-:Y:S02]  /*3e90*/  LEA.HI.X.SX32 R45, R35, R55.reuse, 0x2, P2 ;  /* 0x00000037232d7211 */ /* 0x080fe400010f16ff */
[-C--:B------:R-:W-:Y:S01]  /*3ea0*/  LEA R78, P2, R40, R54.reuse, 0x2 ;  /* 0x00000036284e7211 */ /* 0x080fe200078410ff */
[----:B------:R1:W-:Y:S01]  /*3eb0*/  LDGSTS.E [R25+0xc500], desc[UR38][R178.64], P5 ;  /* 0x0c500000b2197fae */ /* 0x0003e2000a9a1026 */
[-C--:B------:R-:W-:Y:S01]  /*3ec0*/  LEA R66, P6, R41, R54.reuse, 0x2 ;  /* 0x0000003629427211 */ /* 0x080fe200078c10ff */
[----:B------:R-:W-:Y:S01]  /*3ed0*/  IMAD.WIDE R184, R185, 0x4, R44 ;  /* 0x00000004b9b87825 */ /* 0x000fe200078e022c */
[-C--:B------:R-:W-:Y:S02]  /*3ee0*/  LEA.HI.X.SX32 R171, R37, R55.reuse, 0x2, P4 ;  /* 0x0000003725ab7211 */ /* 0x080fe400020f16ff */
[----:B------:R-:W-:Y:S02]  /*3ef0*/  LEA R58, P4, R42, R54, 0x2 ;  /* 0x000000362a3a7211 */ /* 0x000fe400078810ff */
[-C--:B------:R-:W-:Y:S01]  /*3f00*/  LEA.HI.X.SX32 R163, R38, R55.reuse, 0x2, P1 ;  /* 0x0000003726a37211 */ /* 0x080fe200008f16ff */
[----:B------:R2:W-:Y:S01]  /*3f10*/  LDGSTS.E [R25+0xc900], desc[UR38][R170.64], P5 ;  /* 0x0c900000aa197fae */ /* 0x0005e2000a9a1026 */
[----:B------:R-:W-:-:S02]  /*3f20*/  LEA.HI.X.SX32 R155, R39, R55, 0x2, P3 ;  /* 0x00000037279b7211 */ /* 0x000fc400018f16ff */
[-C--:B------:R-:W-:Y:S01]  /*3f30*/  LEA.HI.X.SX32 R79, R40, R55.reuse, 0x2, P2 ;  /* 0x00000037284f7211 */ /* 0x080fe200010f16ff */
[----:B------:R3:W-:Y:S01]  /*3f40*/  LDGSTS.E [R25+0xcd00], desc[UR38][R162.64], P5 ;  /* 0x0cd00000a2197fae */ /* 0x0007e2000a9a1026 */
[-C--:B------:R-:W-:Y:S01]  /*3f50*/  LEA.HI.X.SX32 R67, R41, R55.reuse, 0x2, P6 ;  /* 0x0000003729437211 */ /* 0x080fe200030f16ff */
[----:B-1----:R-:W-:Y:S01]  /*3f60*/  IMAD.WIDE R178, R63, 0x4, R178 ;  /* 0x000000043fb27825 */ /* 0x002fe200078e02b2 */
[-C--:B------:R-:W-:Y:S01]  /*3f70*/  LEA.HI.X.SX32 R59, R42, R55.reuse, 0x2, P4 ;  /* 0x000000372a3b7211 */ /* 0x080fe200020f16ff */
[----:B------:R1:W-:Y:S01]  /*3f80*/  LDGSTS.E [R25+0xd100], desc[UR38][R154.64], P5 ;  /* 0x0d1000009a197fae */ /* 0x0003e2000a9a1026 */
[-C--:B------:R-:W-:Y:S02]  /*3f90*/  LEA R182, P6, R43, R54.reuse, 0x2 ;  /* 0x000000362bb67211 */ /* 0x080fe400078c10ff */
[-C--:B------:R-:W-:Y:S01]  /*3fa0*/  LEA R160, P3, R46, R54.reuse, 0x2 ;  /* 0x000000362ea07211 */ /* 0x080fe200078610ff */
[----:B------:R-:W-:Y:S01]  /*3fb0*/  LDGSTS.E [R25+0xd500], desc[UR38][R78.64], P5 ;  /* 0x0d5000004e197fae */ /* 0x000fe2000a9a1026 */
[-C--:B------:R-:W-:Y:S01]  /*3fc0*/  LEA R152, P4, R47, R54.reuse, 0x2 ;  /* 0x000000362f987211 */ /* 0x080fe200078810ff */
[----:B--2---:R-:W-:Y:S01]  /*3fd0*/  IMAD.WIDE R170, R63, 0x4, R170 ;  /* 0x000000043faa7825 */ /* 0x004fe200078e02aa */
[-C--:B------:R-:W-:Y:S01]  /*3fe0*/  LEA.HI.X.SX32 R183, R43, R55.reuse, 0x2, P6 ;  /* 0x000000372bb77211 */ /* 0x080fe200030f16ff */
[----:B------:R-:W-:Y:S01]  /*3ff0*/  LDGSTS.E [R25+0xd900], desc[UR38][R66.64], P5 ;  /* 0x0d90000042197fae */ /* 0x000fe2000a9a1026 */
[----:B------:R-:W-:Y:S01]  /*4000*/  LEA R74, P6, R48, R54, 0x2 ;  /* 0x00000036304a7211 */ /* 0x000fe200078c10ff */
[----:B---3--:R-:W-:Y:S01]  /*4010*/  IMAD.WIDE R162, R63, 0x4, R162 ;  /* 0x000000043fa27825 */ /* 0x008fe200078e02a2 */
[-C--:B------:R-:W-:Y:S01]  /*4020*/  LEA.HI.X.SX32 R161, R46, R55.reuse, 0x2, P3 ;  /* 0x000000372ea17211 */ /* 0x080fe200018f16ff */
[----:B------:R2:W-:Y:S01]  /*4030*/  LDGSTS.E [R25+0xdd00], desc[UR38][R58.64], P5 ;  /* 0x0dd000003a197fae */ /* 0x0005e2000a9a1026 */
[-C--:B------:R-:W-:Y:S01]  /*4040*/  LEA.HI.X.SX32 R153, R47, R55.reuse, 0x2, P4 ;  /* 0x000000372f997211 */ /* 0x080fe200020f16ff */
[----:B-1----:R-:W-:Y:S01]  /*4050*/  IMAD.WIDE R154, R63, 0x4, R154 ;  /* 0x000000043f9a7825 */ /* 0x002fe200078e029a */
[----:B------:R-:W-:Y:S01]  /*4060*/  LEA.HI.X.SX32 R75, R48, R55, 0x2, P6 ;  /* 0x00000037304b7211 */ /* 0x000fe200030f16ff */
[----:B------:R1:W-:Y:S01]  /*4070*/  LDGSTS.E [R34+0xc200], desc[UR38][R44.64], P5 ;  /* 0x0c2000002c227fae */ /* 0x0003e2000a9a1026 */
[----:B------:R-:W-:-:S02]  /*4080*/  PLOP3.LUT P3, PT, PT, PT, UP1, 0x80, 0x8 ;  /* 0x000000000008781c */ /* 0x000fc40003f6f018 */
[----:B------:R-:W-:Y:S01]  /*4090*/  PLOP3.LUT P4, PT, PT, PT, UP1, 0x80, 0x8 ;  /* 0x000000000008781c */ /* 0x000fe20003f8f018 */
[----:B--2---:R-:W-:-:S04]  /*40a0*/  IMAD.WIDE R58, R250, 0x4, R58 ;  /* 0x00000004fa3a7825 */ /* 0x004fc800078e023a */
[----:B-1----:R-:W-:Y:S02]  /*40b0*/  IMAD R44, R56, UR9, RZ ;  /* 0x00000009382c7c24 */ /* 0x002fe4000f8e02ff */
[----:B------:R-:W-:Y:S02]  /*40c0*/  IMAD R45, R51, UR9, RZ ;  /* 0x00000009332d7c24 */ /* 0x000fe4000f8e02ff */
[----:B------:R-:W-:Y:S01]  /*40d0*/  VIADD R51, R62, UR29 ;  /* 0x0000001d3e337c36 */ /* 0x000fe20008000000 */
[CC--:B------:R-:W-:Y:S01]  /*40e0*/  LEA R176, P1, R44.reuse, R54.reuse, 0x2 ;  /* 0x000000362cb07211 */ /* 0x0c0fe200078210ff */
[----:B------:R-:W-:Y:S01]  /*40f0*/  IMAD.U32 R62, RZ, RZ, UR15 ;  /* 0x0000000fff3e7e24 */ /* 0x000fe2000f8e00ff */
[-C--:B------:R-:W-:Y:S02]  /*4100*/  LEA R168, P2, R45, R54.reuse, 0x2 ;  /* 0x000000362da87211 */ /* 0x080fe400078410ff */
[----:B------:R-:W-:Y:S01]  /*4110*/  LEA.HI.X.SX32 R177, R44, R55, 0x2, P1 ;  /* 0x000000372cb17211 */ /* 0x000fe200008f16ff */
[----:B------:R-:W-:Y:S01]  /*4120*/  IMAD.WIDE R180, R62, 0x4, R180 ;  /* 0x000000043eb47825 */ /* 0x000fe200078e02b4 */
[----:B------:R-:W-:-:S02]  /*4130*/  LEA R64, P1, R49, R54, 0x2 ;  /* 0x0000003631407211 */ /* 0x000fc400078210ff */
[-C--:B------:R-:W-:Y:S01]  /*4140*/  LEA.HI.X.SX32 R169, R45, R55.reuse, 0x2, P2 ;  /* 0x000000372da97211 */ /* 0x080fe200010f16ff */
[----:B------:R1:W-:Y:S01]  /*4150*/  LDGSTS.E [R34+0xc600], desc[UR38][R176.64], P5 ;  /* 0x0c600000b0227fae */ /* 0x0003e2000a9a1026 */
[-C--:B------:R-:W-:Y:S01]  /*4160*/  LEA.HI.X.SX32 R65, R49, R55.reuse, 0x2, P1 ;  /* 0x0000003731417211 */ /* 0x080fe200008f16ff */
[----:B------:R-:W-:Y:S01]  /*4170*/  IMAD.WIDE R172, R62, 0x4, R172 ;  /* 0x000000043eac7825 */ /* 0x000fe200078e02ac */
[-C--:B------:R-:W-:Y:S01]  /*4180*/  LEA R174, P1, R52, R54.reuse, 0x2 ;  /* 0x0000003634ae7211 */ /* 0x080fe200078210ff */
[----:B------:R2:W-:Y:S01]  /*4190*/  LDGSTS.E [R34+0xca00], desc[UR38][R168.64], P5 ;  /* 0x0ca00000a8227fae */ /* 0x0005e2000a9a1026 */
[-C--:B------:R-:W-:Y:S01]  /*41a0*/  LEA R56, P2, R50, R54.reuse, 0x2 ;  /* 0x0000003632387211 */ /* 0x080fe200078410ff */
[----:B------:R-:W-:Y:S01]  /*41b0*/  IMAD.WIDE R164, R62, 0x4, R164 ;  /* 0x000000043ea47825 */ /* 0x000fe200078e02a4 */
[-C--:B------:R-:W-:Y:S01]  /*41c0*/  LEA.HI.X.SX32 R175, R52, R55.reuse, 0x2, P1 ;  /* 0x0000003734af7211 */ /* 0x080fe200008f16ff */
[----:B------:R3:W-:Y:S01]  /*41d0*/  LDGSTS.E [R34+0xce00], desc[UR38][R160.64], P5 ;  /* 0x0ce00000a0227fae */ /* 0x0007e2000a9a1026 */
[CC--:B------:R-:W-:Y:S01]  /*41e0*/  LEA R166, P1, R53.reuse, R54.reuse, 0x2 ;  /* 0x0000003635a67211 */ /* 0x0c0fe200078210ff */
[----:B------:R-:W-:Y:S01]  /*41f0*/  IMAD.WIDE R156, R62, 0x4, R156 ;  /* 0x000000043e9c7825 */ /* 0x000fe200078e029c */
[-C--:B------:R-:W-:Y:S01]  /*4200*/  LEA.HI.X.SX32 R57, R50, R55.reuse, 0x2, P2 ;  /* 0x0000003732397211 */ /* 0x080fe200010f16ff */
[----:B------:R4:W-:Y:S01]  /*4210*/  LDGSTS.E [R34+0xd200], desc[UR38][R152.64], P5 ;  /* 0x0d20000098227fae */ /* 0x0009e2000a9a1026 */
[-C--:B------:R-:W-:Y:S01]  /*4220*/  LEA.HI.X.SX32 R167, R53, R55.reuse, 0x2, P1 ;  /* 0x0000003735a77211 */ /* 0x080fe200008f16ff */
[C---:B-1----:R-:W-:Y:S01]  /*4230*/  IMAD.WIDE R176, R62.reuse, 0x4, R176 ;  /* 0x000000043eb07825 */ /* 0x042fe200078e02b0 */
[CC--:B------:R-:W-:Y:S01]  /*4240*/  LEA R158, P1, R149.reuse, R54.reuse, 0x2 ;  /* 0x00000036959e7211 */ /* 0x0c0fe200078210ff */
[----:B------:R-:W-:Y:S01]  /*4250*/  LDGSTS.E [R34+0xd600], desc[UR38][R74.64], P5 ;  /* 0x0d6000004a227fae */ /* 0x000fe2000a9a1026 */
[----:B------:R-:W-:Y:S01]  /*4260*/  PLOP3.LUT P2, PT, PT, PT, UP1, 0x80, 0x8 ;  /* 0x000000000008781c */ /* 0x000fe20003f4f018 */
[----:B--2---:R-:W-:Y:S01]  /*4270*/  IMAD.WIDE R168, R62, 0x4, R168 ;  /* 0x000000043ea87825 */ /* 0x004fe200078e02a8 */
[----:B------:R-:W-:Y:S01]  /*4280*/  LEA.HI.X.SX32 R159, R149, R55, 0x2, P1 ;  /* 0x00000037959f7211 */ /* 0x000fe200008f16ff */
[----:B------:R-:W-:Y:S01]  /*4290*/  LDGSTS.E [R34+0xda00], desc[UR38][R64.64], P5 ;  /* 0x0da0000040227fae */ /* 0x000fe2000a9a1026 */
[----:B------:R-:W-:Y:S01]  /*42a0*/  LEA R86, P1, R196, R54, 0x2 ;  /* 0x00000036c4567211 */ /* 0x000fe200078210ff */
[----:B---3--:R-:W-:-:S02]  /*42b0*/  IMAD.WIDE R160, R62, 0x4, R160 ;  /* 0x000000043ea07825 */ /* 0x008fc400078e02a0 */
[----:B------:R-:W-:Y:S01]  /*42c0*/  LDGSTS.E [R34+0xde00], desc[UR38][R56.64], P5 ;  /* 0x0de0000038227fae */ /* 0x000fe2000a9a1026 */
[-C--:B------:R-:W-:Y:S01]  /*42d0*/  LEA.HI.X.SX32 R87, R196, R55.reuse, 0x2, P1 ;  /* 0x00000037c4577211 */ /* 0x080fe200008f16ff */
[----:B----4-:R-:W-:Y:S01]  /*42e0*/  IMAD.WIDE R152, R62, 0x4, R152 ;  /* 0x000000043e987825 */ /* 0x010fe200078e0298 */
[C---:B------:R-:W-:Y:S01]  /*42f0*/  LEA R70, P1, R199.reuse, R54, 0x2 ;  /* 0x00000036c7467211 */ /* 0x040fe200078210ff */
[----:B------:R1:W-:Y:S02]  /*4300*/  LDGSTS.E [R51+0xc300], desc[UR38][R182.64], P5 ;  /* 0x0c300000b6337fae */ /* 0x0003e4000a9a1026 */
[----:B------:R-:W-:Y:S01]  /*4310*/  IMAD.U32 R62, RZ, RZ, UR14 ;  /* 0x0000000eff3e7e24 */ /* 0x000fe2000f8e00ff */
[----:B------:R-:W-:Y:S01]  /*4320*/  LEA.HI.X.SX32 R71, R199, R55, 0x2, P1 ;  /* 0x00000037c7477211 */ /* 0x000fe200008f16ff */
[----:B------:R2:W-:Y:S02]  /*4330*/  LDGSTS.E [R51+0xc700], desc[UR38][R174.64], P5 ;  /* 0x0c700000ae337fae */ /* 0x0005e4000a9a1026 */
[----:B------:R-:W-:-:S02]  /*4340*/  IMAD.WIDE R150, R62, 0x4, R150 ;  /* 0x000000043e967825 */ /* 0x000fc400078e0296 */
[----:B------:R3:W-:Y:S02]  /*4350*/  LDGSTS.E [R51+0xcb00], desc[UR38][R166.64], P5 ;  /* 0x0cb00000a6337fae */ /* 0x0007e4000a9a1026 */
[----:B------:R-:W-:Y:S02]  /*4360*/  IMAD.WIDE R136, R62, 0x4, R136 ;  /* 0x000000043e887825 */ /* 0x000fe400078e0288 */
[----:B------:R4:W-:Y:S02]  /*4370*/  LDGSTS.E [R51+0xcf00], desc[UR38][R158.64], P5 ;  /* 0x0cf000009e337fae */ /* 0x0009e4000a9a1026 */
[C---:B-1----:R-:W-:Y:S02]  /*4380*/  IMAD.WIDE R182, R63.reuse, 0x4, R182 ;  /* 0x000000043fb67825 */ /* 0x042fe400078e02b6 */
[----:B------:R-:W-:Y:S02]  /*4390*/  LDGSTS.E [R51+0xd300], desc[UR38][R86.64], P5 ;  /* 0x0d30000056337fae */ /* 0x000fe4000a9a1026 */
[----:B--2---:R-:W-:-:S02]  /*43a0*/  IMAD.WIDE R174, R63, 0x4, R174 ;  /* 0x000000043fae7825 */ /* 0x004fc400078e02ae */
[----:B------:R1:W-:Y:S02]  /*43b0*/  LDGSTS.E [R51+0xd700], desc[UR38][R70.64], P5 ;  /* 0x0d70000046337fae */ /* 0x0003e4000a9a1026 */
[----:B---3--:R-:W-:-:S04]  /*43c0*/  IMAD.WIDE R166, R63, 0x4, R166 ;  /* 0x000000043fa67825 */ /* 0x008fc800078e02a6 */
[----:B----4-:R-:W-:-:S04]  /*43d0*/  IMAD.WIDE R158, R63, 0x4, R158 ;  /* 0x000000043f9e7825 */ /* 0x010fc800078e029e */
[----:B------:R-:W-:Y:S02]  /*43e0*/  IMAD.U32 R63, RZ, RZ, UR14 ;  /* 0x0000000eff3f7e24 */ /* 0x000fe4000f8e00ff */
[----:B------:R-:W-:-:S04]  /*43f0*/  IMAD.WIDE R132, R62, 0x4, R132 ;  /* 0x000000043e847825 */ /* 0x000fc800078e0284 */
        /* <DEDUP_REMOVED lines=31> */
[----:B-1----:R-:W-:-:S04]  /*45f0*/  IMAD.WIDE R70, R62, 0x4, R70 ;  /* 0x000000043e467825 */ /* 0x002fc800078e0246 */
[----:B------:R-:W-:-:S04]  /*4600*/  IMAD.WIDE R68, R62, 0x4, R68 ;  /* 0x000000043e447825 */ /* 0x000fc800078e0244 */
[----:B------:R-:W-:-:S04]  /*4610*/  IMAD.WIDE R66, R62, 0x4, R66 ;  /* 0x000000043e427825 */ /* 0x000fc800078e0242 */
[----:B------:R-:W-:Y:S01]  /*4620*/  IMAD.WIDE R64, R62, 0x4, R64 ;  /* 0x000000043e407825 */ /* 0x000fe200078e0240 */
[----:B------:R-:W-:-:S03]  /*4630*/  LEA R62, P1, R203, R54, 0x2 ;  /* 0x00000036cb3e7211 */ /* 0x000fc600078210ff */
[----:B------:R-:W-:-:S04]  /*4640*/  IMAD.WIDE R86, R63, 0x4, R86 ;  /* 0x000000043f567825 */ /* 0x000fc800078e0256 */
[----:B------:R-:W-:-:S04]  /*4650*/  IMAD.WIDE R82, R63, 0x4, R82 ;  /* 0x000000043f527825 */ /* 0x000fc800078e0252 */
[----:B------:R-:W-:-:S04]  /*4660*/  IMAD.WIDE R78, R63, 0x4, R78 ;  /* 0x000000043f4e7825 */ /* 0x000fc800078e024e */
[----:B------:R-:W-:Y:S01]  /*4670*/  IMAD.WIDE R74, R63, 0x4, R74 ;  /* 0x000000043f4a7825 */ /* 0x000fe200078e024a */
[----:B------:R-:W-:Y:S02]  /*4680*/  LEA.HI.X.SX32 R63, R203, R55, 0x2, P1 ;  /* 0x00000037cb3f7211 */ /* 0x000fe400008f16ff */
[----:B------:R-:W-:Y:S01]  /*4690*/  ISETP.GE.AND P1, PT, R3, UR4, PT ;  /* 0x0000000403007c0c */ /* 0x000fe2000bf26270 */
[C---:B------:R-:W-:Y:S02]  /*46a0*/  IMAD.WIDE R56, R250.reuse, 0x4, R56 ;  /* 0x00000004fa387825 */ /* 0x040fe400078e0238 */
[----:B------:R1:W-:Y:S02]  /*46b0*/  LDGSTS.E [R51+0xdb00], desc[UR38][R62.64], P5 ;  /* 0x0db000003e337fae */ /* 0x0003e4000a9a1026 */
[----:B-1----:R-:W-:Y:S01]  /*46c0*/  IMAD.WIDE R62, R250, 0x4, R62 ;  /* 0x00000004fa3e7825 */ /* 0x002fe200078e023e */
[----:B------:R-:W-:-:S04]  /*46d0*/  SEL R250, RZ, 0x4, P1 ;  /* 0x00000004fffa7807 */ /* 0x000fc80000800000 */
[----:B------:R-:W-:Y:S02]  /*46e0*/  SEL R250, R250, RZ, P2 ;  /* 0x000000fffafa7207 */ /* 0x000fe40001000000 */
[----:B------:R-:W-:Y:S02]  /*46f0*/  PLOP3.LUT P2, PT, PT, PT, UP1, 0x80, 0x8 ;  /* 0x000000000008781c */ /* 0x000fe40003f4f018 */
[----:B------:R-:W-:Y:S02]  /*4700*/  ISETP.NE.U32.AND P6, PT, R250, RZ, PT ;  /* 0x000000fffa00720c */ /* 0x000fe40003fc5070 */
[----:B------:R-:W-:-:S04]  /*4710*/  LOP3.LUT R250, R3, 0x2, RZ, 0xfc, !PT ;  /* 0x0000000203fa7812 */ /* 0x000fc800078efcff */
[----:B------:R-:W-:-:S04]  /*4720*/  ISETP.GE.AND P1, PT, R250, UR4, PT ;  /* 0x00000004fa007c0c */ /* 0x000fc8000bf26270 */
[----:B------:R-:W-:Y:S02]  /*4730*/  SEL R250, RZ, 0x4, P1 ;  /* 0x00000004fffa7807 */ /* 0x000fe40000800000 */
[----:B------:R-:W-:Y:S02]  /*4740*/  ISETP.GE.AND P1, PT, R233, UR4, PT ;  /* 0x00000004e9007c0c */ /* 0x000fe4000bf26270 */
[----:B------:R-:W-:-:S04]  /*4750*/  SEL R250, R250, RZ, P2 ;  /* 0x000000fffafa7207 */ /* 0x000fc80001000000 */
[----:B------:R-:W-:Y:S02]  /*4760*/  ISETP.NE.U32.AND P2, PT, R250, RZ, PT ;  /* 0x000000fffa00720c */ /* 0x000fe40003f45070 */
[----:B------:R-:W-:-:S04]  /*4770*/  SEL R250, RZ, 0x4, P1 ;  /* 0x00000004fffa7807 */ /* 0x000fc80000800000 */
[----:B------:R-:W-:Y:S02]  /*4780*/  SEL R250, R250, RZ, P3 ;  /* 0x000000fffafa7207 */ /* 0x000fe40001800000 */
[----:B------:R-:W-:Y:S02]  /*4790*/  ISETP.GE.AND P3, PT, R232, UR4, PT ;  /* 0x00000004e8007c0c */ /* 0x000fe4000bf66270 */
[----:B------:R-:W-:Y:S02]  /*47a0*/  ISETP.NE.U32.AND P1, PT, R250, RZ, PT ;  /* 0x000000fffa00720c */ /* 0x000fe40003f25070 */
[----:B------:R-:W-:Y:S02]  /*47b0*/  SEL R250, RZ, 0x4, P3 ;  /* 0x00000004fffa7807 */ /* 0x000fe40001800000 */
[----:B------:R-:W-:Y:S02]  /*47c0*/  LEA R54, P3, R205, R54, 0x2 ;  /* 0x00000036cd367211 */ /* 0x000fe400078610ff */
[----:B------:R-:W-:-:S02]  /*47d0*/  SEL R250, R250, RZ, P4 ;  /* 0x000000fffafa7207 */ /* 0x000fc40002000000 */
[----:B------:R-:W-:Y:S02]  /*47e0*/  LEA.HI.X.SX32 R55, R205, R55, 0x2, P3 ;  /* 0x00000037cd377211 */ /* 0x000fe400018f16ff */
[----:B------:R-:W-:Y:S02]  /*47f0*/  ISETP.GE.AND P3, PT, R252, UR4, PT ;  /* 0x00000004fc007c0c */ /* 0x000fe4000bf66270 */
[----:B------:R-:W-:Y:S01]  /*4800*/  ISETP.NE.U32.AND P4, PT, R250, RZ, PT ;  /* 0x000000fffa00720c */ /* 0x000fe20003f85070 */
[----:B------:R1:W-:Y:S01]  /*4810*/  LDGSTS.E [R51+0xdf00], desc[UR38][R54.64], P5 ;  /* 0x0df0000036337fae */ /* 0x0003e2000a9a1026 */
[----:B------:R-:W-:Y:S02]  /*4820*/  SEL R250, RZ, 0x4, P3 ;  /* 0x00000004fffa7807 */ /* 0x000fe40001800000 */
[----:B------:R-:W-:Y:S01]  /*4830*/  PLOP3.LUT P3, PT, PT, PT, UP1, 0x80, 0x8 ;  /* 0x000000000008781c */ /* 0x000fe20003f6f018 */
[----:B------:R-:W0:Y:S01]  /*4840*/  LDGDEPBAR ;  /* 0x00000000000079af */ /* 0x000e220000000000 */
[----:B------:R-:W-:Y:S02]  /*4850*/  BAR.SYNC.DEFER_BLOCKING 0x0 ;  /* 0x0000000000007b1d */ /* 0x000fe40000010000 */
[----:B------:R-:W-:-:S02]  /*4860*/  SEL R250, R250, RZ, P3 ;  /* 0x000000fffafa7207 */ /* 0x000fc40001800000 */
[----:B------:R-:W-:Y:S02]  /*4870*/  ISETP.GE.AND P5, PT, R251, UR4, PT ;  /* 0x00000004fb007c0c */ /* 0x000fe4000bfa6270 */
[----:B------:R-:W-:Y:S02]  /*4880*/  ISETP.NE.U32.AND P3, PT, R250, RZ, PT ;  /* 0x000000fffa00720c */ /* 0x000fe40003f65070 */
[----:B------:R-:W-:Y:S02]  /*4890*/  SEL R250, RZ, 0x4, P5 ;  /* 0x00000004fffa7807 */ /* 0x000fe40002800000 */
[----:B------:R-:W-:-:S04]  /*48a0*/  PLOP3.LUT P5, PT, PT, PT, UP1, 0x80, 0x8 ;  /* 0x000000000008781c */ /* 0x000fc80003faf018 */
[----:B------:R-:W-:-:S04]  /*48b0*/  SEL R250, R250, RZ, P5 ;  /* 0x000000fffafa7207 */ /* 0x000fc80002800000 */
[----:B------:R-:W-:Y:S01]  /*48c0*/  ISETP.NE.U32.AND P5, PT, R250, RZ, PT ;  /* 0x000000fffa00720c */ /* 0x000fe20003fa5070 */
[----:B------:R-:W-:Y:S01]  /*48d0*/  @!PT LDS RZ, [RZ] ;  /* 0x00000000fffff984 */ /* 0x000fe20000000800 */
[----:B------:R-:W-:Y:S01]  /*48e0*/  @!PT LDS RZ, [RZ] ;  /* 0x00000000fffff984 */ /* 0x000fe20000000800 */
[----:B------:R-:W-:Y:S01]  /*48f0*/  @!PT LDS RZ, [RZ] ;  /* 0x00000000fffff984 */ /* 0x000fe20000000800 */
[----:B------:R2:W-:Y:S01]  /*4900*/  LDGSTS.E [R228+0x4000], desc[UR38][R190.64], P6 ;  /* 0x04000000bee47fae */ /* 0x0005e2000b1a1026 */
[----:B------:R-:W-:-:S03]  /*4910*/  ISETP.GE.AND P6, PT, R231, UR4, PT ;  /* 0x00000004e7007c0c */ /* 0x000fc6000bfc6270 */
[----:B------:R3:W-:Y:S01]  /*4920*/  LDGSTS.E [R228+0x4008], desc[UR38][R150.64], P2 ;  /* 0x0400800096e47fae */ /* 0x0007e200091a1026 */
[----:B------:R-:W-:Y:S02]  /*4930*/  SEL R250, RZ, 0x4, P6 ;  /* 0x00000004fffa7807 */ /* 0x000fe40003000000 */
[----:B------:R-:W-:Y:S01]  /*4940*/  PLOP3.LUT P6, PT, PT, PT, UP1, 0x80, 0x8 ;  /* 0x000000000008781c */ /* 0x000fe20003fcf018 */
[----:B------:R3:W-:Y:S01]  /*4950*/  LDGSTS.E [R228+0x6000], desc[UR38][R110.64], P1 ;  /* 0x060000006ee47fae */ /* 0x0007e200089a1026 */
[----:B------:R-:W-:Y:S02]  /*4960*/  ISETP.GE.AND P2, PT, R230, UR4, PT ;  /* 0x00000004e6007c0c */ /* 0x000fe4000bf46270 */
[----:B------:R-:W-:Y:S01]  /*4970*/  SEL R250, R250, RZ, P6 ;  /* 0x000000fffafa7207 */ /* 0x000fe20003000000 */
[----:B------:R3:W-:Y:S03]  /*4980*/  LDGSTS.E [R228+0x6008], desc[UR38][R108.64], P4 ;  /* 0x060080006ce47fae */ /* 0x0007e6000a1a1026 */
[----:B------:R-:W-:Y:S01]  /*4990*/  ISETP.NE.U32.AND P6, PT, R250, RZ, PT ;  /* 0x000000fffa00720c */ /* 0x000fe20003fc5070 */
[----:B------:R3:W-:Y:S01]  /*49a0*/  LDGSTS.E [R18+0x4000], desc[UR38][R138.64], P3 ;  /* 0x040000008a127fae */ /* 0x0007e200099a1026 */
[----:B------:R-:W-:-:S02]  /*49b0*/  SEL R250, RZ, 0x4, P2 ;  /* 0x00000004fffa7807 */ /* 0x000fc40001000000 */
[----:B------:R-:W-:Y:S01]  /*49c0*/  PLOP3.LUT P2, PT, PT, PT, UP1, 0x80, 0x8 ;  /* 0x000000000008781c */ /* 0x000fe20003f4f018 */
[----:B------:R3:W-:Y:S01]  /*49d0*/  LDGSTS.E [R18+0x4008], desc[UR38][R136.64], P5 ;  /* 0x0400800088127fae */ /* 0x0007e2000a9a1026 */
[----:B------:R-:W-:Y:S02]  /*49e0*/  ISETP.GE.AND P3, PT, R245, UR4, PT ;  /* 0x00000004f5007c0c */ /* 0x000fe4000bf66270 */
[----:B------:R-:W-:Y:S02]  /*49f0*/  SEL R250, R250, RZ, P2 ;  /* 0x000000fffafa7207 */ /* 0x000fe40001000000 */
[----:B------:R-:W-:Y:S02]  /*4a00*/  ISETP.GE.AND P5, PT, R244, UR4, PT ;  /* 0x00000004f4007c0c */ /* 0x000fe4000bfa6270 */
[----:B------:R-:W-:Y:S01]  /*4a10*/  ISETP.NE.U32.AND P2, PT, R250, RZ, PT ;  /* 0x000000fffa00720c */ /* 0x000fe20003f45070 */
[----:B------:R3:W-:Y:S01]  /*4a20*/  LDGSTS.E [R18+0x6000], desc[UR38][R106.64], P6 ;  /* 0x060000006a127fae */ /* 0x0007e2000b1a1026 */
[----:B------:R-:W-:-:S04]  /*4a30*/  LOP3.LUT R250, R3, 0x8, RZ, 0xfc, !PT ;  /* 0x0000000803fa7812 */ /* 0x000fc800078efcff */
[----:B------:R-:W-:-:S04]  /*4a40*/  ISETP.GE.AND P1, PT, R250, UR4, PT ;  /* 0x00000004fa007c0c */ /* 0x000fc8000bf26270 */
[----:B------:R-:W-:Y:S02]  /*4a50*/  SEL R250, RZ, 0x4, P1 ;  /* 0x00000004fffa7807 */ /* 0x000fe40000800000 */
[----:B------:R-:W-:Y:S01]  /*4a60*/  PLOP3.LUT P1, PT, PT, PT, UP1, 0x80, 0x8 ;  /* 0x000000000008781c */ /* 0x000fe20003f2f018 */
[----:B------:R3:W-:Y:S03]  /*4a70*/  LDGSTS.E [R18+0x6008], desc[UR38][R104.64], P2 ;  /* 0x0600800068127fae */ /* 0x0007e600091a1026 */
[----:B------:R-:W-:-:S04]  /*4a80*/  SEL R250, R250, RZ, P1 ;  /* 0x000000fffafa7207 */ /* 0x000fc80000800000 */
[----:B------:R-:W-:Y:S02]  /*4a90*/  ISETP.NE.U32.AND P1, PT, R250, RZ, PT ;  /* 0x000000fffa00720c */ /* 0x000fe40003f25070 */
[----:B------:R-:W-:-:S04]  /*4aa0*/  LOP3.LUT R250, R3, 0xa, RZ, 0xfc, !PT ;  /* 0x0000000a03fa7812 */ /* 0x000fc800078efcff */
[----:B------:R-:W-:-:S04]  /*4ab0*/  ISETP.GE.AND P4, PT, R250, UR4, PT ;  /* 0x00000004fa007c0c */ /* 0x000fc8000bf86270 */
[----:B------:R-:W-:Y:S02]  /*4ac0*/  SEL R250, RZ, 0x4, P4 ;  /* 0x00000004fffa7807 */ /* 0x000fe40002000000 */
[----:B------:R-:W-:Y:S01]  /*4ad0*/  PLOP3.LUT P4, PT, PT, PT, UP1, 0x80, 0x8 ;  /* 0x000000000008781c */ /* 0x000fe20003f8f018 */
[----:B------:R3:W-:Y:S01]  /*4ae0*/  LDGSTS.E [R19+0x4000], desc[UR38][R134.64], P1 ;  /* 0x0400000086137fae */ /* 0x0007e200089a1026 */
[----:B------:R-:W-:Y:S02]  /*4af0*/  ISETP.GE.AND P1, PT, R243, UR4, PT ;  /* 0x00000004f3007c0c */ /* 0x000fe4000bf26270 */
[----:B------:R-:W-:-:S04]  /*4b00*/  SEL R250, R250, RZ, P4 ;  /* 0x000000fffafa7207 */ /* 0x000fc80002000000 */
[----:B------:R-:W-:Y:S02]  /*4b10*/  ISETP.NE.U32.AND P4, PT, R250, RZ, PT ;  /* 0x000000fffa00720c */ /* 0x000fe40003f85070 */
[----:B------:R-:W-:Y:S02]  /*4b20*/  SEL R250, RZ, 0x4, P3 ;  /* 0x00000004fffa7807 */ /* 0x000fe40001800000 */
[----:B------:R-:W-:-:S04]  /*4b30*/  PLOP3.LUT P3, PT, PT, PT, UP1, 0x80, 0x8 ;  /* 0x000000000008781c */ /* 0x000fc80003f6f018 */
[----:B------:R-:W-:-:S04]  /*4b40*/  SEL R250, R250, RZ, P3 ;  /* 0x000000fffafa7207 */ /* 0x000fc80001800000 */
[----:B------:R-:W-:Y:S01]  /*4b50*/  ISETP.NE.U32.AND P3, PT, R250, RZ, PT ;  /* 0x000000fffa00720c */ /* 0x000fe20003f65070 */
[----:B------:R3:W-:Y:S01]  /*4b60*/  LDGSTS.E [R19+0x4008], desc[UR38][R132.64], P4 ;  /* 0x0400800084137fae */ /* 0x0007e2000a1a1026 */
[----:B------:R-:W-:Y:S02]  /*4b70*/  SEL R250, RZ, 0x4, P5 ;  /* 0x00000004fffa7807 */ /* 0x000fe40002800000 */
[----:B------:R-:W-:Y:S02]  /*4b80*/  PLOP3.LUT P5, PT, PT, PT, UP1, 0x80, 0x8 ;  /* 0x000000000008781c */ /* 0x000fe40003faf018 */
[----:B------:R-:W-:Y:S02]  /*4b90*/  ISETP.GE.AND P4, PT, R242, UR4, PT ;  /* 0x00000004f2007c0c */ /* 0x000fe4000bf86270 */
[----:B------:R-:W-:-:S04]  /*4ba0*/  SEL R250, R250, RZ, P5 ;  /* 0x000000fffafa7207 */ /* 0x000fc80002800000 */
        /* <DEDUP_REMOVED lines=54> */
[----:B------:R-:W-:Y:S02]  /*4f10*/  LOP3.LUT R250, R3, 0x14, RZ, 0xfc, !PT ;  /* 0x0000001403fa7812 */ /* 0x000fe400078efcff */
[----:B------:R-:W-:Y:S02]  /*4f20*/  ISETP.GE.AND P6, PT, R249, UR4, PT ;  /* 0x00000004f9007c0c */ /* 0x000fe4000bfc6270 */
[----:B------:R-:W-:-:S04]  /*4f30*/  ISETP.GE.AND P1, PT, R250, UR4, PT ;  /* 0x00000004fa007c0c */ /* 0x000fc8000bf26270 */
[----:B------:R-:W-:Y:S02]  /*4f40*/  SEL R250, RZ, 0x4, P1 ;  /* 0x00000004fffa7807 */ /* 0x000fe40000800000 */
[----:B------:R-:W-:Y:S01]  /*4f50*/  PLOP3.LUT P1, PT, PT, PT, UP1, 0x80, 0x8 ;  /* 0x000000000008781c */ /* 0x000fe20003f2f018 */
[----:B------:R3:W-:Y:S01]  /*4f60*/  LDGSTS.E [R21+0x6008], desc[UR38][R92.64], P2 ;  /* 0x060080005c157fae */ /* 0x0007e200091a1026 */
[----:B------:R-:W-:Y:S02]  /*4f70*/  ISETP.GE.AND P2, PT, R248, UR4, PT ;  /* 0x00000004f8007c0c */ /* 0x000fe4000bf46270 */
        /* <DEDUP_REMOVED lines=46> */
[----:B------:R-:W-:-:S04]  /*5260*/  PLOP3.LUT P3, PT, PT, PT, UP1, 0x80, 0x8 ;  /* 0x000000000008781c */ /* 0x000fc80003f6f018 */
        /* <DEDUP_REMOVED lines=18> */
[----:B------:R-:W4:Y:S11]  /*5390*/  S2R R250, SR_TID.X ;  /* 0x0000000000fa7919 */ /* 0x000f360000002100 */
[----:B------:R3:W-:Y:S01]  /*53a0*/  LDGSTS.E [R24+0x6008], desc[UR38][R72.64], P2 ;  /* 0x0600800048187fae */ /* 0x0007e200091a1026 */
[----:B------:R-:W-:-:S03]  /*53b0*/  PLOP3.LUT P2, PT, PT, PT, UP3, 0x80, 0x8 ;  /* 0x000000000008781c */ /* 0x000fc60003f4f038 */
[----:B------:R-:W0:Y:S01]  /*53c0*/  LDGDEPBAR ;  /* 0x00000000000079af */ /* 0x000e220000000000 */
[----:B----4-:R-:W-:-:S04]  /*53d0*/  LOP3.LUT R250, R250, 0x3f, RZ, 0xc0, !PT ;  /* 0x0000003ffafa7812 */ /* 0x010fc800078ec0ff */
[----:B------:R-:W-:-:S04]  /*53e0*/  ISETP.GE.AND P1, PT, R250, UR4, PT ;  /* 0x00000004fa007c0c */ /* 0x000fc8000bf26270 */
[----:B------:R-:W-:Y:S02]  /*53f0*/  SEL R250, RZ, 0x4, P1 ;  /* 0x00000004fffa7807 */ /* 0x000fe40000800000 */
[----:B------:R-:W-:Y:S01]  /*5400*/  PLOP3.LUT P1, PT, PT, PT, UP1, 0x80, 0x8 ;  /* 0x000000000008781c */ /* 0x000fe20003f2f018 */
[----:B------:R-:W-:-:S03]  /*5410*/  UISETP.NE.U32.AND UP1, UPT, UR8, URZ, UPT ;  /* 0x000000ff0800728c */ /* 0x000fc6000bf25070 */
[----:B------:R-:W-:Y:S01]  /*5420*/  SEL R250, R250, RZ, P1 ;  /* 0x000000fffafa7207 */ /* 0x000fe20000800000 */
[----:B------:R-:W-:-:S03]  /*5430*/  UISETP.LT.OR UP2, UPT, UR12, 0x40, UP1 ;  /* 0x000000400c00788c */ /* 0x000fc60008f41670 */
[----:B------:R-:W-:Y:S01]  /*5440*/  ISETP.NE.U32.AND P1, PT, R250, RZ, PT ;  /* 0x000000fffa00720c */ /* 0x000fe20003f25070 */
[----:B------:R-:W-:-:S04]  /*5450*/  IMAD.U32 R250, RZ, RZ, UR15 ;  /* 0x0000000ffffa7e24 */ /* 0x000fc8000f8e00ff */
[----:B-1----:R-:W-:-:S08]  /*5460*/  IMAD.WIDE R54, R250, 0x4, R54 ;  /* 0x00000004fa367825 */ /* 0x002fd000078e0236 */
[----:B------:R3:W-:Y:S04]  /*5470*/  LDGSTS.E [R229+0x10000], desc[UR38][R188.64], P1 ;  /* 0x10000000bce57fae */ /* 0x0007e800089a1026 */
        /* <DEDUP_REMOVED lines=30> */
[----:B------:R3:W-:Y:S01]  /*5660*/  LDGSTS.E [R51+0x11f00], desc[UR38][R54.64], P1 ;  /* 0x11f0000036337fae */ /* 0x0007e200089a1026 */
[----:B--2---:R-:W-:-:S03]  /*5670*/  IADD3 R190, P1, PT, R190, UR71, RZ ;  /* 0x00000047bebe7c10 */ /* 0x004fc6000ff3e0ff */
[----:B------:R-:W0:Y:S01]  /*5680*/  LDGDEPBAR ;  /* 0x00000000000079af */ /* 0x000e220000000000 */
[----:B------:R-:W-:Y:S02]  /*5690*/  IADD3.X R191, PT, PT, R191, UR70, RZ, P1, !PT ;  /* 0x00000046bfbf7c10 */ /* 0x000fe40008ffe4ff */
[----:B------:R-:W-:-:S04]  /*56a0*/  ISETP.GE.AND P1, PT, R3, UR17, PT ;  /* 0x0000001103007c0c */ /* 0x000fc8000bf26270 */
[----:B------:R-:W-:-:S04]  /*56b0*/  SEL R250, RZ, 0x4, P1 ;  /* 0x00000004fffa7807 */ /* 0x000fc80000800000 */
[----:B------:R-:W-:-:S04]  /*56c0*/  SEL R250, R250, RZ, P2 ;  /* 0x000000fffafa7207 */ /* 0x000fc80001000000 */
[----:B------:R-:W-:Y:S01]  /*56d0*/  ISETP.NE.U32.AND P1, PT, R250, RZ, PT ;  /* 0x000000fffa00720c */ /* 0x000fe20003f25070 */
[----:B------:R-:W-:-:S04]  /*56e0*/  DEPBAR.LE SB0, 0x2 ;  /* 0x000080800000791a */ /* 0x000fc80000000000 */
[----:B------:R-:W-:Y:S06]  /*56f0*/  BAR.SYNC.DEFER_BLOCKING 0x0 ;  /* 0x0000000000007b1d */ /* 0x000fec0000010000 */
[----:B---3--:R-:W-:Y:S05]  /*5700*/  BRA.U UP2, `(.L_x_6) ;  /* 0x0000000102d87547 */ /* 0x008fea000b800000 */
[----:B------:R-:W-:Y:S02]  /*5710*/  USHF.R.U32.HI UR10, URZ, 0x4, UR29 ;  /* 0x00000004ff0a7899 */ /* 0x000fe4000801161d */
[----:B------:R-:W-:Y:S02]  /*5720*/  UIADD3 UR5, UPT, UPT, UR29, 0xc000, URZ ;  /* 0x0000c0001d057890 */ /* 0x000fe4000fffe0ff */
[----:B------:R-:W-:Y:S02]  /*5730*/  USGXT.U32 UR10, UR10, 0xe ;  /* 0x0000000e0a0a789a */ /* 0x000fe40008000000 */
[----:B------:R-:W-:Y:S02]  /*5740*/  USHF.R.U32.HI UR5, URZ, 0x4, UR5 ;  /* 0x00000004ff057899 */ /* 0x000fe40008011605 */
[----:B------:R-:W-:Y:S02]  /*5750*/  UIADD3 UR34, UP2, UPT, UR10, 0x2, URZ ;  /* 0x000000020a227890 */ /* 0x000fe4000ff5e0ff */
[----:B------:R-:W-:Y:S01]  /*5760*/  USGXT.U32 UR8, UR5, 0xe ;  /* 0x0000000e0508789a */ /* 0x000fe20008000000 */
[----:B------:R-:W-:Y:S01]  /*5770*/  UMOV UR4, URZ ;  /* 0x000000ff00047c82 */ /* 0x000fe20008000000 */
[----:B------:R-:W-:Y:S01]  /*5780*/  UMOV UR6, URZ ;  /* 0x000000ff00067c82 */ /* 0x000fe20008000000 */
[----:B------:R-:W-:-:S02]  /*5790*/  UIADD3.X UR35, UPT, UPT, UR4, 0x40004040, URZ, UP2, !UPT ;  /* 0x4000404004237890 */ /* 0x000fc400097fe4ff */
[----:B------:R-:W-:Y:S01]  /*57a0*/  UIADD3 UR44, UP2, UPT, UR8, 0x2, URZ ;  /* 0x00000002082c7890 */ /* 0x000fe2000ff5e0ff */
[----:B------:R-:W-:Y:S01]  /*57b0*/  UMOV UR4, UR33 ;  /* 0x0000002100047c82 */ /* 0x000fe20008000000 */
[----:B------:R-:W-:Y:S02]  /*57c0*/  UMOV UR5, URZ ;  /* 0x000000ff00057c82 */ /* 0x000fe40008000000 */
[----:B------:R-:W-:Y:S01]  /*57d0*/  UIADD3.X UR45, UPT, UPT, UR6, 0x40004040, URZ, UP2, !UPT ;  /* 0x40004040062d7890 */ /* 0x000fe200097fe4ff */
[----:B------:R-:W-:Y:S01]  /*57e0*/  UMOV UR66, UR4 ;  /* 0x0000000400427c82 */ /* 0x000fe20008000000 */
[----:B------:R-:W-:Y:S02]  /*57f0*/  UIADD3.64 UR4, UPT, UPT, UR34, 0x2, URZ ;  /* 0x0000000222047897 */ /* 0x000fe4000fffe0ff */
[----:B------:R-:W-:Y:S02]  /*5800*/  UIADD3.64 UR54, UPT, UPT, UR44, 0x2, URZ ;  /* 0x000000022c367897 */ /* 0x000fe4000fffe0ff */
[----:B------:R-:W-:-:S02]  /*5810*/  UIADD3.64 UR6, UPT, UPT, UR34, 0x4, URZ ;  /* 0x0000000422067897 */ /* 0x000fc4000fffe0ff */
[----:B------:R-:W-:Y:S02]  /*5820*/  UIADD3.64 UR56, UPT, UPT, UR44, 0x4, URZ ;  /* 0x000000042c387897 */ /* 0x000fe4000fffe0ff */
[----:B------:R-:W-:Y:S02]  /*5830*/  UIADD3.64 UR46, UPT, UPT, UR34, 0x1fe, URZ ;  /* 0x000001fe222e7897 */ /* 0x000fe4000fffe0ff */
[----:B------:R-:W-:Y:S02]  /*5840*/  UIADD3.64 UR58, UPT, UPT, UR44, 0x1fe, URZ ;  /* 0x000001fe2c3a7897 */ /* 0x000fe4000fffe0ff */
[----:B------:R-:W-:Y:S02]  /*5850*/  UIADD3.64 UR48, UPT, UPT, UR34, 0x200, URZ ;  /* 0x0000020022307897 */ /* 0x000fe4000fffe0ff */
[----:B------:R-:W-:Y:S02]  /*5860*/  UIADD3.64 UR60, UPT, UPT, UR44, 0x200, URZ ;  /* 0x000002002c3c7897 */ /* 0x000fe4000fffe0ff */
[----:B------:R-:W-:-:S02]  /*5870*/  UIADD3.64 UR50, UPT, UPT, UR34, 0x202, URZ ;  /* 0x0000020222327897 */ /* 0x000fc4000fffe0ff */
[----:B------:R-:W-:Y:S01]  /*5880*/  UIADD3.64 UR62, UPT, UPT, UR44, 0x202, URZ ;  /* 0x000002022c3e7897 */ /* 0x000fe2000fffe0ff */
[----:B------:R-:W-:Y:S01]  /*5890*/  UMOV UR40, 0x0 ;  /* 0x0000000000287882 */ /* 0x000fe20000000000 */
[----:B------:R-:W-:Y:S01]  /*58a0*/  UMOV UR41, 0x4100910 ;  /* 0x0410091000297882 */ /* 0x000fe20000000000 */
[----:B------:R-:W-:Y:S01]  /*58b0*/  UIADD3.64 UR52, UPT, UPT, UR34, 0x204, URZ ;  /* 0x0000020422347897 */ /* 0x000fe2000fffe0ff */
[----:B------:R-:W-:Y:S01]  /*58c0*/  UMOV UR11, 0x40004040 ;  /* 0x40004040000b7882 */ /* 0x000fe20000000000 */
[----:B------:R-:W-:Y:S01]  /*58d0*/  UIADD3.64 UR64, UPT, UPT, UR44, 0x204, URZ ;  /* 0x000002042c407897 */ /* 0x000fe2000fffe0ff */
[----:B------:R-:W-:Y:S01]  /*58e0*/  UMOV UR9, 0x40004040 ;  /* 0x4000404000097882 */ /* 0x000fe20000000000 */
[----:B------:R-:W-:Y:S01]  /*58f0*/  UMOV UR36, 0x0 ;  /* 0x0000000000247882 */ /* 0x000fe20000000000 */
[----:B------:R-:W-:Y:S01]  /*5900*/  UMOV UR37, 0x4100910 ;  /* 0x0410091000257882 */ /* 0x000fe20000000000 */
[----:B------:R-:W-:Y:S01]  /*5910*/  UMOV UR30, 0x0 ;  /* 0x00000000001e7882 */ /* 0x000fe20000000000 */
[----:B------:R-:W-:Y:S01]  /*5920*/  UMOV UR31, 0x4100910 ;  /* 0x04100910001f7882 */ /* 0x000fe20000000000 */
[----:B------:R1:W-:Y:S01]  /*5930*/  UTCHMMA gdesc[UR10], gdesc[UR8], tmem[UR27], tmem[UR40], idesc[UR41], !UPT ;  /* 0x00ff28080a0075ea */ /* 0x0003e2000f80001b */
[----:B------:R-:W-:Y:S01]  /*5940*/  UMOV UR24, 0x0 ;  /* 0x0000000000187882 */ /* 0x000fe20000000000 */
[----:B------:R-:W-:Y:S01]  /*5950*/  UMOV UR25, 0x4100910 ;  /* 0x0410091000197882 */ /* 0x000fe20000000000 */
[----:B------:R1:W-:Y:S01]  /*5960*/  UTCHMMA gdesc[UR34], gdesc[UR44], tmem[UR27], tmem[UR36], idesc[UR37], UPT ;  /* 0x00ff242c220075ea */ /* 0x0003e2000b80001b */
        /* <DEDUP_REMOVED lines=12> */
[----:B------:R1:W-:Y:S01]  /*5a30*/  UTCHMMA gdesc[UR50], gdesc[UR62], tmem[UR27], tmem[UR18], idesc[UR19], UPT ;  /* 0x00ff123e320075ea */ /* 0x0003e2000b80001b */
[----:B------:R1:W-:Y:S01]  /*5a40*/  UTCHMMA gdesc[UR52], gdesc[UR64], tmem[UR27], tmem[UR42], idesc[UR43], UPT ;  /* 0x00ff2a40340075ea */ /* 0x0003e2000b80001b */
[----:B------:R1:W-:Y:S01]  /*5a50*/  UTCBAR [UR66], URZ ;  /* 0x000000ff420073e9 */ /* 0x0003e200080000ff */
[----:B------:R-:W-:Y:S01]  /*5a60*/  NOP ;  /* 0x0000000000007918 */ /* 0x000fe20000000000 */
.L_x_6:
[----:B------:R-:W-:Y:S01]  /*5a70*/  BAR.SYNC.DEFER_BLOCKING 0x0 ;  /* 0x0000000000007b1d */ /* 0x000fe20000010000 */
[----:B------:R-:W-:Y:S01]  /*5a80*/  LOP3.LUT R250, R3, 0x2, RZ, 0xfc, !PT ;  /* 0x0000000203fa7812 */ /* 0x000fe200078efcff */
[----:B-1----:R-:W-:Y:S01]  /*5a90*/  USHF.R.S32.HI UR10, URZ, 0x1f, UR15 ;  /* 0x0000001fff0a7899 */ /* 0x002fe2000801140f */
[----:B------:R-:W-:Y:S01]  /*5aa0*/  PLOP3.LUT P2, PT, PT, PT, UP3, 0x80, 0x8 ;  /* 0x000000000008781c */ /* 0x000fe20003f4f038 */
[----:B------:R-:W-:Y:S01]  /*5ab0*/  USHF.L.U32 UR73, UR15, 0x2, URZ ;  /* 0x000000020f497899 */ /* 0x000fe200080006ff */
[----:B------:R-:W-:Y:S01]  /*5ac0*/  PLOP3.LUT P3, PT, PT, PT, UP3, 0x80, 0x8 ;  /* 0x000000000008781c */ /* 0x000fe20003f6f038 */
[----:B------:R-:W-:Y:S01]  /*5ad0*/  USHF.L.U64.HI UR75, UR15, 0x2, UR10 ;  /* 0x000000020f4b7899 */ /* 0x000fe2000801020a */
[----:B------:R-:W-:Y:S01]  /*5ae0*/  PLOP3.LUT P4, PT, PT, PT, UP3, 0x80, 0x8 ;  /* 0x000000000008781c */ /* 0x000fe20003f8f038 */
[----:B------:R-:W-:Y:S01]  /*5af0*/  UISETP.GE.AND UP2, UPT, UR12, 0x40, UPT ;  /* 0x000000400c00788c */ /* 0x000fe2000bf46270 */
[----:B------:R-:W-:Y:S01]  /*5b00*/  PLOP3.LUT P6, PT, PT, PT, UP3, 0x80, 0x8 ;  /* 0x000000000008781c */ /* 0x000fe20003fcf038 */
[----:B------:R-:W-:Y:S01]  /*5b10*/  UMOV UR7, URZ ;  /* 0x000000ff00077c82 */ /* 0x000fe20008000000 */
[----:B------:R-:W-:Y:S01]  /*5b20*/  @!PT LDS RZ, [RZ] ;  /* 0x00000000fffff984 */ /* 0x000fe20000000800 */
[----:B------:R-:W-:Y:S01]  /*5b30*/  @!PT LDS RZ, [RZ] ;  /* 0x00000000fffff984 */ /* 0x000fe20000000800 */
[----:B------:R-:W-:Y:S01]  /*5b40*/  @!PT LDS RZ, [RZ] ;  /* 0x00000000fffff984 */ /* 0x000fe20000000800 */
[----:B------:R1:W-:Y:S01]  /*5b50*/  LDGSTS.E [R228+0x8000], desc[UR38][R190.64], P1 ;  /* 0x08000000bee47fae */ /* 0x0003e200089a1026 */
[----:B------:R-:W-:-:S04]  /*5b60*/  IADD3 R150, P1, PT, R150, UR71, RZ ;  /* 0x0000004796967c10 */ /* 0x000fc8000ff3e0ff */
[----:B------:R-:W-:Y:S02]  /*5b70*/  IADD3.X R151, PT, PT, R151, UR70, RZ, P1, !PT ;  /* 0x0000004697977c10 */ /* 0x000fe40008ffe4ff */
[----:B------:R-:W-:Y:S02]  /*5b80*/  ISETP.GE.AND P1, PT, R250, UR17, PT ;  /* 0x00000011fa007c0c */ /* 0x000fe4000bf26270 */
[----:B------:R-:W-:Y:S02]  /*5b90*/  LOP3.LUT R250, R3, 0x8, RZ, 0xfc, !PT ;  /* 0x0000000803fa7812 */ /* 0x000fe400078efcff */
[----:B-1----:R-:W-:-:S04]  /*5ba0*/  SEL R190, RZ, 0x4, P1 ;  /* 0x00000004ffbe7807 */ /* 0x002fc80000800000 */
[----:B------:R-:W-:Y:S02]  /*5bb0*/  SEL R190, R190, RZ, P2 ;  /* 0x000000ffbebe7207 */ /* 0x000fe40001000000 */
[----:B------:R-:W-:Y:S02]  /*5bc0*/  ISETP.GE.AND P2, PT, R232, UR17, PT ;  /* 0x00000011e8007c0c */ /* 0x000fe4000bf46270 */
[----:B------:R-:W-:-:S13]  /*5bd0*/  ISETP.NE.U32.AND P1, PT, R190, RZ, PT ;  /* 0x000000ffbe00720c */ /* 0x000fda0003f25070 */
[----:B------:R1:W-:Y:S01]  /*5be0*/  LDGSTS.E [R228+0x8008], desc[UR38][R150.64], P1 ;  /* 0x0800800096e47fae */ /* 0x0003e200089a1026 */
[----:B------:R-:W-:-:S04]  /*5bf0*/  ISETP.GE.AND P1, PT, R233, UR17, PT ;  /* 0x00000011e9007c0c */ /* 0x000fc8000bf26270 */
[----:B-1----:R-:W-:Y:S02]  /*5c00*/  SEL R151, RZ, 0x4, P1 ;  /* 0x00000004ff977807 */ /* 0x002fe40000800000 */
[----:B------:R-:W-:Y:S02]  /*5c10*/  SEL R150, RZ, 0x4, P2 ;  /* 0x00000004ff967807 */ /* 0x000fe40001000000 */
[----:B------:R-:W-:Y:S02]  /*5c20*/  SEL R151, R151, RZ, P3 ;  /* 0x000000ff97977207 */ /* 0x000fe40001800000 */
[----:B------:R-:W-:Y:S02]  /*5c30*/  SEL R150, R150, RZ, P4 ;  /* 0x000000ff96967207 */ /* 0x000fe40002000000 */
[----:B------:R-:W-:Y:S02]  /*5c40*/  ISETP.NE.U32.AND P1, PT, R151, RZ, PT ;  /* 0x000000ff9700720c */ /* 0x000fe40003f25070 */
[----:B------:R-:W-:-:S02]  /*5c50*/  IADD3 R110, P3, PT, R110, UR71, RZ ;  /* 0x000000476e6e7c10 */ /* 0x000fc4000ff7e0ff */
[----:B------:R-:W-:Y:S02]  /*5c60*/  ISETP.NE.U32.AND P2, PT, R150, RZ, PT ;  /* 0x000000ff9600720c */ /* 0x000fe40003f45070 */
[----:B------:R-:W-:Y:S02]  /*5c70*/  IADD3.X R111, PT, PT, R111, UR70, RZ, P3, !PT ;  /* 0x000000466f6f7c10 */ /* 0x000fe40009ffe4ff */
[----:B------:R-:W-:Y:S02]  /*5c80*/  IADD3 R108, P3, PT, R108, UR71, RZ ;  /* 0x000000476c6c7c10 */ /* 0x000fe4000ff7e0ff */
[----:B------:R-:W-:Y:S02]  /*5c90*/  PLOP3.LUT P4, PT, PT, PT, UP3, 0x80, 0x8 ;  /* 0x000000000008781c */ /* 0x000fe40003f8f038 */
[----:B------:R-:W-:Y:S01]  /*5ca0*/  IADD3.X R109, PT, PT, R109, UR70, RZ, P3, !PT ;  /* 0x000000466d6d7c10 */ /* 0x000fe20009ffe4ff */
[----:B------:R-:W-:Y:S01]  /*5cb0*/  LDGSTS.E [R228+0xa000], desc[UR38][R110.64], P1 ;  /* 0x0a0000006ee47fae */ /* 0x000fe200089a1026 */
[----:B------:R-:W-:-:S02]  /*5cc0*/  ISETP.GE.AND P1, PT, R252, UR17, PT ;  /* 0x00000011fc007c0c */ /* 0x000fc4000bf26270 */
[----:B------:R-:W-:Y:S01]  /*5cd0*/  PLOP3.LUT P3, PT, PT, PT, UP3, 0x80, 0x8 ;  /* 0x000000000008781c */ /* 0x000fe20003f6f038 */
[----:B------:R1:W-:Y:S01]  /*5ce0*/  LDGSTS.E [R228+0xa008], desc[UR38][R108.64], P2 ;  /* 0x0a0080006ce47fae */ /* 0x0003e200091a1026 */
[----:B------:R-:W-:Y:S02]  /*5cf0*/  ISETP.GE.AND P2, PT, R251, UR17, PT ;  /* 0x00000011fb007c0c */ /* 0x000fe4000bf46270 */
[----:B-1----:R-:W-:Y:S02]  /*5d00*/  SEL R109, RZ, 0x4, P1 ;  /* 0x00000004ff6d7807 */ /* 0x002fe40000800000 */
[----:B------:R-:W-:Y:S02]  /*5d10*/  SEL R108, RZ, 0x4, P2 ;  /* 0x00000004ff6c7807 */ /* 0x000fe40001000000 */
[----:B------:R-:W-:Y:S02]  /*5d20*/  SEL R109, R109, RZ, P3 ;  /* 0x000000ff6d6d7207 */ /* 0x000fe40001800000 */
[----:B------:R-:W-:-:S02]  /*5d30*/  SEL R108, R108, RZ, P4 ;  /* 0x000000ff6c6c7207 */ /* 0x000fc40002000000 */
[----:B------:R-:W-:Y:S02]  /*5d40*/  ISETP.NE.U32.AND P1, PT, R109, RZ, PT ;  /* 0x000000ff6d00720c */ /* 0x000fe40003f25070 */
[----:B------:R-:W-:Y:S02]  /*5d50*/  ISETP.NE.U32.AND P2, PT, R108, RZ, PT ;  /* 0x000000ff6c00720c */ /* 0x000fe40003f45070 */
[----:B------:R-:W-:Y:S02]  /*5d60*/  IADD3 R108, P3, PT, R138, UR71, RZ ;  /* 0x000000478a6c7c10 */ /* 0x000fe4000ff7e0ff */
[----:B------:R-:W-:Y:S02]  /*5d70*/  PLOP3.LUT P4, PT, PT, PT, UP3, 0x80, 0x8 ;  /* 0x000000000008781c */ /* 0x000fe40003f8f038 */
[----:B------:R-:W-:Y:S02]  /*5d80*/  IADD3.X R109, PT, PT, R139, UR70, RZ, P3, !PT ;  /* 0x000000468b6d7c10 */ /* 0x000fe40009ffe4ff */
[----:B------:R-:W-:-:S03]  /*5d90*/  IADD3 R110, P3, PT, R136, UR71, RZ ;  /* 0x00000047886e7c10 */ /* 0x000fc6000ff7e0ff */
[----:B------:R1:W-:Y:S01]  /*5da0*/  LDGSTS.E [R18+0x8000], desc[UR38][R108.64], P1 ;  /* 0x080000006c127fae */ /* 0x0003e200089a1026 */
[----:B------:R-:W-:Y:S02]  /*5db0*/  IADD3.X R111, PT, PT, R137, UR70, RZ, P3, !PT ;  /* 0x00000046896f7c10 */ /* 0x000fe40009ffe4ff */
[----:B------:R-:W-:Y:S02]  /*5dc0*/  ISETP.GE.AND P1, PT, R231, UR17, PT ;  /* 0x00000011e7007c0c */ /* 0x000fe4000bf26270 */
[----:B------:R-:W-:Y:S01]  /*5dd0*/  PLOP3.LUT P3, PT, PT, PT, UP3, 0x80, 0x8 ;  /* 0x000000000008781c */ /* 0x000fe20003f6f038 */
[----:B------:R-:W-:Y:S01]  /*5de0*/  LDGSTS.E [R18+0x8008], desc[UR38][R110.64], P2 ;  /* 0x080080006e127fae */ /* 0x000fe200091a1026 */
[----:B------:R-:W-:Y:S02]  /*5df0*/  ISETP.GE.AND P2, PT, R230, UR17, PT ;  /* 0x00000011e6007c0c */ /* 0x000fe4000bf46270 */
[----:B-1----:R-:W-:Y:S02]  /*5e00*/  SEL R109, RZ, 0x4, P1 ;  /* 0x00000004ff6d7807 */ /* 0x002fe40000800000 */
[----:B------:R-:W-:-:S02]  /*5e10*/  SEL R108, RZ, 0x4, P2 ;  /* 0x00000004ff6c7807 */ /* 0x000fc40001000000 */
[----:B------:R-:W-:Y:S02]  /*5e20*/  SEL R109, R109, RZ, P3 ;  /* 0x000000ff6d6d7207 */ /* 0x000fe40001800000 */
[----:B------:R-:W-:Y:S02]  /*5e30*/  SEL R108, R108, RZ, P4 ;  /* 0x000000ff6c6c7207 */ /* 0x000fe40002000000 */
[----:B------:R-:W-:Y:S02]  /*5e40*/  ISETP.NE.U32.AND P1, PT, R109, RZ, PT ;  /* 0x000000ff6d00720c */ /* 0x000fe40003f25070 */
[----:B------:R-:W-:Y:S02]  /*5e50*/  IADD3 R106, P3, PT, R106, UR71, RZ ;  /* 0x000000476a6a7c10 */ /* 0x000fe4000ff7e0ff */
[----:B------:R-:W-:Y:S02]  /*5e60*/  ISETP.NE.U32.AND P2, PT, R108, RZ, PT ;  /* 0x000000ff6c00720c */ /* 0x000fe40003f45070 */
[----:B------:R-:W-:-:S02]  /*5e70*/  IADD3.X R107, PT, PT, R107, UR70, RZ, P3, !PT ;  /* 0x000000466b6b7c10 */ /* 0x000fc40009ffe4ff */
[----:B------:R-:W-:Y:S02]  /*5e80*/  IADD3 R104, P3, PT, R104, UR71, RZ ;  /* 0x0000004768687c10 */ /* 0x000fe4000ff7e0ff */
[----:B------:R-:W-:Y:S02]  /*5e90*/  PLOP3.LUT P4, PT, PT, PT, UP3, 0x80, 0x8 ;  /* 0x000000000008781c */ /* 0x000fe40003f8f038 */
[----:B------:R-:W-:Y:S01]  /*5ea0*/  IADD3.X R105, PT, PT, R105, UR70, RZ, P3, !PT ;  /* 0x0000004669697c10 */ /* 0x000fe20009ffe4ff */
[----:B------:R-:W-:Y:S01]  /*5eb0*/  LDGSTS.E [R18+0xa000], desc[UR38][R106.64], P1 ;  /* 0x0a0000006a127fae */ /* 0x000fe200089a1026 */
[----:B------:R-:W-:Y:S02]  /*5ec0*/  ISETP.GE.AND P1, PT, R250, UR17, PT ;  /* 0x00000011fa007c0c */ /* 0x000fe4000bf26270 */
[----:B------:R-:W-:Y:S01]  /*5ed0*/  LOP3.LUT R250, R3, 0xa, RZ, 0xfc, !PT ;  /* 0x0000000a03fa7812 */ /* 0x000fe200078efcff */
[----:B------:R1:W-:Y:S01]  /*5ee0*/  LDGSTS.E [R18+0xa008], desc[UR38][R104.64], P2 ;  /* 0x0a00800068127fae */ /* 0x0003e200091a1026 */
[----:B------:R-:W-:-:S02]  /*5ef0*/  PLOP3.LUT P2, PT, PT, PT, UP3, 0x80, 0x8 ;  /* 0x000000000008781c */ /* 0x000fc40003f4f038 */
[----:B------:R-:W-:Y:S02]  /*5f00*/  SEL R108, RZ, 0x4, P1 ;  /* 0x00000004ff6c7807 */ /* 0x000fe40000800000 */
[----:B------:R-:W-:Y:S02]  /*5f10*/  PLOP3.LUT P3, PT, PT, PT, UP3, 0x80, 0x8 ;  /* 0x000000000008781c */ /* 0x000fe40003f6f038 */
[----:B------:R-:W-:-:S04]  /*5f20*/  SEL R108, R108, RZ, P2 ;  /* 0x000000ff6c6c7207 */ /* 0x000fc80001000000 */
[----:B------:R-:W-:Y:S02]  /*5f30*/  ISETP.NE.U32.AND P2, PT, R108, RZ, PT ;  /* 0x000000ff6c00720c */ /* 0x000fe40003f45070 */
[----:B-1----:R-:W-:-:S04]  /*5f40*/  IADD3 R104, P1, PT, R134, UR71, RZ ;  /* 0x0000004786687c10 */ /* 0x002fc8000ff3e0ff */
[----:B------:R-:W-:Y:S02]  /*5f50*/  IADD3.X R105, PT, PT, R135, UR70, RZ, P1, !PT ;  /* 0x0000004687697c10 */ /* 0x000fe40008ffe4ff */
[----:B------:R-:W-:Y:S02]  /*5f60*/  ISETP.GE.AND P1, PT, R250, UR17, PT ;  /* 0x00000011fa007c0c */ /* 0x000fe4000bf26270 */
[----:B------:R-:W-:Y:S02]  /*5f70*/  LOP3.LUT R250, R3, 0xc, RZ, 0xfc, !PT ;  /* 0x0000000c03fa7812 */ /* 0x000fe400078efcff */
[----:B------:R-:W-:Y:S01]  /*5f80*/  SEL R18, RZ, 0x4, P1 ;  /* 0x00000004ff127807 */ /* 0x000fe20000800000 */
[----:B------:R1:W-:Y:S01]  /*5f90*/  LDGSTS.E [R19+0x8000], desc[UR38][R104.64], P2 ;  /* 0x0800000068137fae */ /* 0x0003e200091a1026 */
[----:B------:R-:W-:Y:S02]  /*5fa0*/  PLOP3.LUT P2, PT, PT, PT, UP3, 0x80, 0x8 ;  /* 0x000000000008781c */ /* 0x000fe40003f4f038 */
[----:B------:R-:W-:-:S02]  /*5fb0*/  ISETP.GE.AND P1, PT, R245, UR17, PT ;  /* 0x00000011f5007c0c */ /* 0x000fc4000bf26270 */
[----:B------:R-:W-:Y:S02]  /*5fc0*/  SEL R18, R18, RZ, P2 ;  /* 0x000000ff12127207 */ /* 0x000fe40001000000 */
[----:B------:R-:W-:Y:S02]  /*5fd0*/  ISETP.GE.AND P2, PT, R244, UR17, PT ;  /* 0x00000011f4007c0c */ /* 0x000fe4000bf46270 */
[----:B------:R-:W-:Y:S02]  /*5fe0*/  ISETP.NE.U32.AND P5, PT, R18, RZ, PT ;  /* 0x000000ff1200720c */ /* 0x000fe40003fa5070 */
[----:B------:R-:W-:Y:S02]  /*5ff0*/  SEL R18, RZ, 0x4, P1 ;  /* 0x00000004ff127807 */ /* 0x000fe40000800000 */
[----:B------:R-:W-:Y:S02]  /*6000*/  SEL R106, RZ, 0x4, P2 ;  /* 0x00000004ff6a7807 */ /* 0x000fe40001000000 */
[----:B-1----:R-:W-:-:S02]  /*6010*/  IADD3 R104, P1, PT, R132, UR71, RZ ;  /* 0x0000004784687c10 */ /* 0x002fc4000ff3e0ff */
[----:B------:R-:W-:Y:S02]  /*6020*/  SEL R106, R106, RZ, P4 ;  /* 0x000000ff6a6a7207 */ /* 0x000fe40002000000 */
[----:B------:R-:W-:Y:S02]  /*6030*/  IADD3.X R105, PT, PT, R133, UR70, RZ, P1, !PT ;  /* 0x0000004685697c10 */ /* 0x000fe40008ffe4ff */
[----:B------:R-:W-:Y:S02]  /*6040*/  IADD3 R102, P4, PT, R102, UR71, RZ ;  /* 0x0000004766667c10 */ /* 0x000fe4000ff9e0ff */
[----:B------:R-:W-:Y:S01]  /*6050*/  IADD3 R100, P1, PT, R100, UR71, RZ ;  /* 0x0000004764647c10 */ /* 0x000fe2000ff3e0ff */
[----:B------:R1:W-:Y:S01]  /*6060*/  LDGSTS.E [R19+0x8008], desc[UR38][R104.64], P5 ;  /* 0x0800800068137fae */ /* 0x0003e2000a9a1026 */
[----:B------:R-:W-:Y:S02]  /*6070*/  SEL R18, R18, RZ, P3 ;  /* 0x000000ff12127207 */ /* 0x000fe40001800000 */
[----:B------:R-:W-:-:S02]  /*6080*/  ISETP.NE.U32.AND P2, PT, R106, RZ, PT ;  /* 0x000000ff6a00720c */ /* 0x000fc40003f45070 */
[----:B------:R-:W-:Y:S02]  /*6090*/  IADD3.X R103, PT, PT, R103, UR70, RZ, P4, !PT ;  /* 0x0000004667677c10 */ /* 0x000fe4000a7fe4ff */
[----:B------:R-:W-:Y:S02]  /*60a0*/  IADD3.X R101, PT, PT, R101, UR70, RZ, P1, !PT ;  /* 0x0000004665657c10 */ /* 0x000fe40008ffe4ff */
[----:B------:R-:W-:Y:S02]  /*60b0*/  IADD3 R106, P4, PT, R130, UR71, RZ ;  /* 0x00000047826a7c10 */ /* 0x000fe4000ff9e0ff */
[----:B------:R-:W-:Y:S02]  /*60c0*/  ISETP.GE.AND P1, PT, R250, UR17, PT ;  /* 0x00000011fa007c0c */ /* 0x000fe4000bf26270 */
[----:B------:R-:W-:Y:S02]  /*60d0*/  ISETP.NE.U32.AND P3, PT, R18, RZ, PT ;  /* 0x000000ff1200720c */ /* 0x000fe40003f65070 */
[----:B------:R-:W-:-:S02]  /*60e0*/  IADD3.X R107, PT, PT, R131, UR70, RZ, P4, !PT ;  /* 0x00000046836b7c10 */ /* 0x000fc4000a7fe4ff */
[----:B------:R-:W-:Y:S02]  /*60f0*/  SEL R18, RZ, 0x4, P1 ;  /* 0x00000004ff127807 */ /* 0x000fe40000800000 */
[----:B------:R-:W-:Y:S02]  /*6100*/  IADD3 R108, P4, PT, R128, UR71, RZ ;  /* 0x00000047806c7c10 */ /* 0x000fe4000ff9e0ff */
[----:B------:R-:W-:Y:S02]  /*6110*/  LOP3.LUT R250, R3, 0xe, RZ, 0xfc, !PT ;  /* 0x0000000e03fa7812 */ /* 0x000fe400078efcff */
[----:B------:R-:W-:Y:S02]  /*6120*/  SEL R18, R18, RZ, P6 ;  /* 0x000000ff12127207 */ /* 0x000fe40003000000 */
[----:B------:R-:W-:Y:S01]  /*6130*/  IADD3.X R109, PT, PT, R129, UR70, RZ, P4, !PT ;  /* 0x00000046816d7c10 */ /* 0x000fe2000a7fe4ff */
[----:B------:R-:W-:Y:S01]  /*6140*/  LDGSTS.E [R19+0xa000], desc[UR38][R102.64], P3 ;  /* 0x0a00000066137fae */ /* 0x000fe200099a1026 */
[----:B------:R-:W-:-:S02]  /*6150*/  IADD3 R98, P6, PT, R98, UR71, RZ ;  /* 0x0000004762627c10 */ /* 0x000fc4000ffde0ff */
[----:B------:R-:W-:Y:S01]  /*6160*/  ISETP.GE.AND P4, PT, R250, UR17, PT ;  /* 0x00000011fa007c0c */ /* 0x000fe2000bf86270 */
[----:B------:R2:W-:Y:S01]  /*6170*/  LDGSTS.E [R19+0xa008], desc[UR38][R100.64], P2 ;  /* 0x0a00800064137fae */ /* 0x0005e200091a1026 */
[----:B------:R-:W-:Y:S02]  /*6180*/  ISETP.NE.U32.AND P1, PT, R18, RZ, PT ;  /* 0x000000ff1200720c */ /* 0x000fe40003f25070 */
[----:B------:R-:W-:Y:S02]  /*6190*/  IADD3.X R99, PT, PT, R99, UR70, RZ, P6, !PT ;  /* 0x0000004663637c10 */ /* 0x000fe4000b7fe4ff */
[----:B------:R-:W-:Y:S02]  /*61a0*/  SEL R18, RZ, 0x4, P4 ;  /* 0x00000004ff127807 */ /* 0x000fe40002000000 */
[----:B------:R-:W-:Y:S02]  /*61b0*/  PLOP3.LUT P6, PT, PT, PT, UP3, 0x80, 0x8 ;  /* 0x000000000008781c */ /* 0x000fe40003fcf038 */
[----:B------:R-:W-:-:S02]  /*61c0*/  IADD3 R96, P4, PT, R96, UR71, RZ ;  /* 0x0000004760607c10 */ /* 0x000fc4000ff9e0ff */
[----:B------:R-:W-:Y:S02]  /*61d0*/  SEL R18, R18, RZ, P6 ;  /* 0x000000ff12127207 */ /* 0x000fe40003000000 */
[----:B------:R-:W-:Y:S01]  /*61e0*/  ISETP.GE.AND P5, PT, R243, UR17, PT ;  /* 0x00000011f3007c0c */ /* 0x000fe2000bfa6270 */
[----:B------:R-:W-:Y:S01]  /*61f0*/  LDGSTS.E [R20+0x8000], desc[UR38][R106.64], P1 ;  /* 0x080000006a147fae */ /* 0x000fe200089a1026 */
[----:B------:R-:W-:Y:S02]  /*6200*/  IADD3.X R97, PT, PT, R97, UR70, RZ, P4, !PT ;  /* 0x0000004661617c10 */ /* 0x000fe4000a7fe4ff */
[----:B------:R-:W-:Y:S02]  /*6210*/  ISETP.NE.U32.AND P4, PT, R18, RZ, PT ;  /* 0x000000ff1200720c */ /* 0x000fe40003f85070 */
[----:B------:R-:W-:Y:S02]  /*6220*/  PLOP3.LUT P3, PT, PT, PT, UP3, 0x80, 0x8 ;  /* 0x000000000008781c */ /* 0x000fe40003f6f038 */
[----:B------:R-:W-:-:S02]  /*6230*/  LOP3.LUT R250, R3, 0x10, RZ, 0xfc, !PT ;  /* 0x0000001003fa7812 */ /* 0x000fc400078efcff */
[----:B------:R-:W-:Y:S02]  /*6240*/  SEL R18, RZ, 0x4, P5 ;  /* 0x00000004ff127807 */ /* 0x000fe40002800000 */
[----:B------:R-:W-:Y:S02]  /*6250*/  ISETP.GE.AND P2, PT, R242, UR17, PT ;  /* 0x00000011f2007c0c */ /* 0x000fe4000bf46270 */
[----:B------:R-:W-:Y:S02]  /*6260*/  IADD3 R110, P6, PT, R126, UR71, RZ ;  /* 0x000000477e6e7c10 */ /* 0x000fe4000ffde0ff */
[----:B------:R-:W-:Y:S01]  /*6270*/  ISETP.GE.AND P5, PT, R250, UR17, PT ;  /* 0x00000011fa007c0c */ /* 0x000fe2000bfa6270 */
[----:B------:R-:W-:Y:S01]  /*6280*/  LDGSTS.E [R20+0x8008], desc[UR38][R108.64], P4 ;  /* 0x080080006c147fae */ /* 0x000fe2000a1a1026 */
[----:B------:R-:W-:Y:S02]  /*6290*/  SEL R18, R18, RZ, P3 ;  /* 0x000000ff12127207 */ /* 0x000fe40001800000 */
[----:B------:R-:W-:-:S02]  /*62a0*/  PLOP3.LUT P3, PT, PT, PT, UP3, 0x80, 0x8 ;  /* 0x000000000008781c */ /* 0x000fc40003f6f038 */
[----:B------:R-:W-:Y:S02]  /*62b0*/  SEL R126, RZ, 0x4, P2 ;  /* 0x00000004ff7e7807 */ /* 0x000fe40001000000 */
[----:B------:R-:W-:Y:S02]  /*62c0*/  IADD3.X R111, PT, PT, R127, UR70, RZ, P6, !PT ;  /* 0x000000467f6f7c10 */ /* 0x000fe4000b7fe4ff */
[----:B------:R-:W-:Y:S02]  /*62d0*/  PLOP3.LUT P2, PT, PT, PT, UP3, 0x80, 0x8 ;  /* 0x000000000008781c */ /* 0x000fe40003f4f038 */
[----:B-1----:R-:W-:Y:S02]  /*62e0*/  SEL R104, RZ, 0x4, P5 ;  /* 0x00000004ff687807 */ /* 0x002fe40002800000 */
[----:B------:R-:W-:Y:S02]  /*62f0*/  SEL R126, R126, RZ, P3 ;  /* 0x000000ff7e7e7207 */ /* 0x000fe40001800000 */
[----:B------:R-:W-:-:S02]  /*6300*/  IADD3 R94, P6, PT, R94, UR71, RZ ;  /* 0x000000475e5e7c10 */ /* 0x000fc4000ffde0ff */
[----:B------:R-:W-:Y:S02]  /*6310*/  LOP3.LUT R250, R3, 0x12, RZ, 0xfc, !PT ;  /* 0x0000001203fa7812 */ /* 0x000fe400078efcff */
[----:B------:R-:W-:Y:S02]  /*6320*/  ISETP.NE.U32.AND P5, PT, R18, RZ, PT ;  /* 0x000000ff1200720c */ /* 0x000fe40003fa5070 */
[----:B------:R-:W-:Y:S02]  /*6330*/  IADD3 R18, P3, PT, R124, UR71, RZ ;  /* 0x000000477c127c10 */ /* 0x000fe4000ff7e0ff */
[----:B------:R-:W-:Y:S02]  /*6340*/  SEL R104, R104, RZ, P2 ;  /* 0x000000ff68687207 */ /* 0x000fe40001000000 */
[----:B--2---:R-:W-:Y:S02]  /*6350*/  IADD3 R100, P4, PT, R122, UR71, RZ ;  /* 0x000000477a647c10 */ /* 0x004fe4000ff9e0ff */
[----:B------:R-:W-:-:S02]  /*6360*/  ISETP.NE.U32.AND P2, PT, R126, RZ, PT ;  /* 0x000000ff7e00720c */ /* 0x000fc40003f45070 */
[----:B------:R-:W-:Y:S02]  /*6370*/  IADD3.X R95, PT, PT, R95, UR70, RZ, P6, !PT ;  /* 0x000000465f5f7c10 */ /* 0x000fe4000b7fe4ff */
[----:B------:R-:W-:Y:S01]  /*6380*/  IADD3 R92, P1, PT, R92, UR71, RZ ;  /* 0x000000475c5c7c10 */ /* 0x000fe2000ff3e0ff */
[----:B------:R1:W-:Y:S01]  /*6390*/  LDGSTS.E [R20+0xa000], desc[UR38][R98.64], P5 ;  /* 0x0a00000062147fae */ /* 0x0003e2000a9a1026 */
[----:B------:R-:W-:Y:S02]  /*63a0*/  ISETP.GE.AND P6, PT, R250, UR17, PT ;  /* 0x00000011fa007c0c */ /* 0x000fe4000bfc6270 */
[----:B------:R-:W-:Y:S02]  /*63b0*/  IADD3.X R19, PT, PT, R125, UR70, RZ, P3, !PT ;  /* 0x000000467d137c10 */ /* 0x000fe40009ffe4ff */
[----:B------:R-:W-:Y:S02]  /*63c0*/  IADD3.X R101, PT, PT, R123, UR70, RZ, P4, !PT ;  /* 0x000000467b657c10 */ /* 0x000fe4000a7fe4ff */
[----:B------:R-:W-:Y:S01]  /*63d0*/  ISETP.NE.U32.AND P3, PT, R104, RZ, PT ;  /* 0x000000ff6800720c */ /* 0x000fe20003f65070 */
[----:B------:R2:W-:Y:S01]  /*63e0*/  LDGSTS.E [R20+0xa008], desc[UR38][R96.64], P2 ;  /* 0x0a00800060147fae */ /* 0x0005e200091a1026 */
[----:B------:R-:W-:-:S02]  /*63f0*/  IADD3.X R93, PT, PT, R93, UR70, RZ, P1, !PT ;  /* 0x000000465d5d7c10 */ /* 0x000fc40008ffe4ff */
[----:B------:R-:W-:Y:S02]  /*6400*/  IADD3 R102, P4, PT, R120, UR71, RZ ;  /* 0x0000004778667c10 */ /* 0x000fe4000ff9e0ff */
[----:B------:R-:W-:Y:S02]  /*6410*/  ISETP.GE.AND P1, PT, R241, UR17, PT ;  /* 0x00000011f1007c0c */ /* 0x000fe4000bf26270 */
[----:B------:R-:W-:Y:S02]  /*6420*/  SEL R104, RZ, 0x4, P6 ;  /* 0x00000004ff687807 */ /* 0x000fe40003000000 */
[----:B------:R-:W-:Y:S02]  /*6430*/  PLOP3.LUT P6, PT, PT, PT, UP3, 0x80, 0x8 ;  /* 0x000000000008781c */ /* 0x000fe40003fcf038 */
[----:B------:R-:W-:Y:S01]  /*6440*/  IADD3.X R103, PT, PT, R121, UR70, RZ, P4, !PT ;  /* 0x0000004679677c10 */ /* 0x000fe2000a7fe4ff */
[----:B------:R-:W-:Y:S01]  /*6450*/  LDGSTS.E [R21+0x8000], desc[UR38][R110.64], P3 ;  /* 0x080000006e157fae */ /* 0x000fe200099a1026 */
[----:B------:R-:W-:-:S02]  /*6460*/  SEL R120, RZ, 0x4, P1 ;  /* 0x00000004ff787807 */ /* 0x000fc40000800000 */
[----:B------:R-:W-:Y:S02]  /*6470*/  PLOP3.LUT P4, PT, PT, PT, UP3, 0x80, 0x8 ;  /* 0x000000000008781c */ /* 0x000fe40003f8f038 */
[----:B------:R-:W-:Y:S02]  /*6480*/  SEL R105, R104, RZ, P6 ;  /* 0x000000ff68697207 */ /* 0x000fe40003000000 */
[----:B------:R-:W-:Y:S02]  /*6490*/  IADD3 R104, P6, PT, R118, UR71, RZ ;  /* 0x0000004776687c10 */ /* 0x000fe4000ffde0ff */
[----:B------:R-:W-:Y:S02]  /*64a0*/  SEL R120, R120, RZ, P4 ;  /* 0x000000ff78787207 */ /* 0x000fe40002000000 */
[----:B------:R-:W-:Y:S02]  /*64b0*/  ISETP.NE.U32.AND P4, PT, R105, RZ, PT ;  /* 0x000000ff6900720c */ /* 0x000fe40003f85070 */
[----:B------:R-:W-:-:S02]  /*64c0*/  IADD3 R84, P2, PT, R84, UR71, RZ ;  /* 0x0000004754547c10 */ /* 0x000fc4000ff5e0ff */
[----:B------:R-:W-:Y:S02]  /*64d0*/  IADD3.X R105, PT, PT, R119, UR70, RZ, P6, !PT ;  /* 0x0000004677697c10 */ /* 0x000fe4000b7fe4ff */
[----:B-1----:R-:W-:Y:S02]  /*64e0*/  IADD3 R98, P5, PT, R116, UR71, RZ ;  /* 0x0000004774627c10 */ /* 0x002fe4000ffbe0ff */
[----:B------:R-:W-:Y:S02]  /*64f0*/  LOP3.LUT R250, R3, 0x14, RZ, 0xfc, !PT ;  /* 0x0000001403fa7812 */ /* 0x000fe400078efcff */
[----:B------:R-:W-:Y:S02]  /*6500*/  ISETP.GE.AND P6, PT, R240, UR17, PT ;  /* 0x00000011f0007c0c */ /* 0x000fe4000bfc6270 */
[----:B------:R-:W-:Y:S01]  /*6510*/  IADD3 R90, P1, PT, R90, UR71, RZ ;  /* 0x000000475a5a7c10 */ /* 0x000fe2000ff3e0ff */
[----:B------:R1:W-:Y:S01]  /*6520*/  LDGSTS.E [R21+0x8008], desc[UR38][R18.64], P4 ;  /* 0x0800800012157fae */ /* 0x0003e2000a1a1026 */
[----:B------:R-:W-:-:S02]  /*6530*/  IADD3.X R85, PT, PT, R85, UR70, RZ, P2, !PT ;  /* 0x0000004655557c10 */ /* 0x000fc400097fe4ff */
[----:B------:R-:W-:Y:S02]  /*6540*/  IADD3.X R99, PT, PT, R117, UR70, RZ, P5, !PT ;  /* 0x0000004675637c10 */ /* 0x000fe4000affe4ff */
[----:B------:R-:W-:Y:S02]  /*6550*/  IADD3 R80, P2, PT, R80, UR71, RZ ;  /* 0x0000004750507c10 */ /* 0x000fe4000ff5e0ff */
[----:B------:R-:W-:Y:S02]  /*6560*/  ISETP.GE.AND P5, PT, R250, UR17, PT ;  /* 0x00000011fa007c0c */ /* 0x000fe4000bfa6270 */
[----:B------:R-:W-:Y:S02]  /*6570*/  SEL R106, RZ, 0x4, P6 ;  /* 0x00000004ff6a7807 */ /* 0x000fe40003000000 */
[----:B------:R-:W-:Y:S02]  /*6580*/  PLOP3.LUT P6, PT, PT, PT, UP3, 0x80, 0x8 ;  /* 0x000000000008781c */ /* 0x000fe40003fcf038 */
[----:B------:R-:W-:-:S02]  /*6590*/  IADD3.X R91, PT, PT, R91, UR70, RZ, P1, !PT ;  /* 0x000000465b5b7c10 */ /* 0x000fc40008ffe4ff */
[----:B------:R-:W-:Y:S02]  /*65a0*/  LOP3.LUT R250, R3, 0x16, RZ, 0xfc, !PT ;  /* 0x0000001603fa7812 */ /* 0x000fe400078efcff */
[----:B------:R-:W-:Y:S02]  /*65b0*/  IADD3 R88, P1, PT, R88, UR71, RZ ;  /* 0x0000004758587c10 */ /* 0x000fe4000ff3e0ff */
[----:B------:R-:W-:Y:S02]  /*65c0*/  IADD3.X R81, PT, PT, R81, UR70, RZ, P2, !PT ;  /* 0x0000004651517c10 */ /* 0x000fe400097fe4ff */
[----:B------:R-:W-:Y:S02]  /*65d0*/  SEL R107, RZ, 0x4, P5 ;  /* 0x00000004ff6b7807 */ /* 0x000fe40002800000 */
[----:B------:R-:W-:Y:S02]  /*65e0*/  PLOP3.LUT P2, PT, PT, PT, UP3, 0x80, 0x8 ;  /* 0x000000000008781c */ /* 0x000fe40003f4f038 */
[----:B--2---:R-:W-:-:S02]  /*65f0*/  SEL R20, R106, RZ, P6 ;  /* 0x000000ff6a147207 */ /* 0x004fc40003000000 */
[----:B------:R-:W-:Y:S02]  /*6600*/  IADD3 R96, P5, PT, R114, UR71, RZ ;  /* 0x0000004772607c10 */ /* 0x000fe4000ffbe0ff */
[----:B------:R-:W-:Y:S02]  /*6610*/  ISETP.GE.AND P3, PT, R250, UR17, PT ;  /* 0x00000011fa007c0c */ /* 0x000fe4000bf66270 */
[----:B------:R-:W-:Y:S01]  /*6620*/  IADD3.X R89, PT, PT, R89, UR70, RZ, P1, !PT ;  /* 0x0000004659597c10 */ /* 0x000fe20008ffe4ff */
[----:B------:R-:W2:Y:S01]  /*6630*/  S2R R250, SR_TID.X ;  /* 0x0000000000fa7919 */ /* 0x000ea20000002100 */
[----:B------:R-:W-:Y:S02]  /*6640*/  ISETP.NE.U32.AND P1, PT, R120, RZ, PT ;  /* 0x000000ff7800720c */ /* 0x000fe40003f25070 */
[----:B------:R-:W-:Y:S02]  /*6650*/  SEL R108, R107, RZ, P2 ;  /* 0x000000ff6b6c7207 */ /* 0x000fe40001000000 */
[----:B------:R-:W-:-:S02]  /*6660*/  ISETP.NE.U32.AND P2, PT, R20, RZ, PT ;  /* 0x000000ff1400720c */ /* 0x000fc40003f45070 */
[----:B------:R-:W-:Y:S02]  /*6670*/  IADD3.X R97, PT, PT, R115, UR70, RZ, P5, !PT ;  /* 0x0000004673617c10 */ /* 0x000fe4000affe4ff */
[----:B------:R-:W-:Y:S02]  /*6680*/  SEL R20, RZ, 0x4, P3 ;  /* 0x00000004ff147807 */ /* 0x000fe40001800000 */
[----:B------:R-:W-:Y:S02]  /*6690*/  IADD3 R106, P5, PT, R112, UR71, RZ ;  /* 0x00000047706a7c10 */ /* 0x000fe4000ffbe0ff */
[----:B------:R-:W-:Y:S01]  /*66a0*/  PLOP3.LUT P3, PT, PT, PT, UP3, 0x80, 0x8 ;  /* 0x000000000008781c */ /* 0x000fe20003f6f038 */
[----:B------:R-:W-:Y:S01]  /*66b0*/  LDGSTS.E [R21+0xa000], desc[UR38][R94.64], P1 ;  /* 0x0a0000005e157fae */ /* 0x000fe200089a1026 */
[----:B------:R-:W-:Y:S02]  /*66c0*/  IADD3 R76, P6, PT, R76, UR71, RZ ;  /* 0x000000474c4c7c10 */ /* 0x000fe4000ffde0ff */
[----:B------:R-:W-:Y:S01]  /*66d0*/  ISETP.GE.AND P4, PT, R239, UR17, PT ;  /* 0x00000011ef007c0c */ /* 0x000fe2000bf86270 */
[----:B------:R3:W-:Y:S01]  /*66e0*/  LDGSTS.E [R21+0xa008], desc[UR38][R92.64], P2 ;  /* 0x0a0080005c157fae */ /* 0x0007e200091a1026 */
[----:B------:R-:W-:-:S02]  /*66f0*/  IADD3.X R107, PT, PT, R113, UR70, RZ, P5, !PT ;  /* 0x00000046716b7c10 */ /* 0x000fc4000affe4ff */
[----:B------:R-:W-:Y:S02]  /*6700*/  SEL R20, R20, RZ, P3 ;  /* 0x000000ff14147207 */ /* 0x000fe40001800000 */
[----:B------:R-:W-:Y:S02]  /*6710*/  ISETP.NE.U32.AND P5, PT, R108, RZ, PT ;  /* 0x000000ff6c00720c */ /* 0x000fe40003fa5070 */
[----:B------:R-:W-:Y:S02]  /*6720*/  IADD3.X R77, PT, PT, R77, UR70, RZ, P6, !PT ;  /* 0x000000464d4d7c10 */ /* 0x000fe4000b7fe4ff */
[----:B-1----:R-:W-:Y:S02]  /*6730*/  IADD3 R18, P3, PT, R72, UR71, RZ ;  /* 0x0000004748127c10 */ /* 0x002fe4000ff7e0ff */
[----:B------:R-:W-:Y:S02]  /*6740*/  SEL R108, RZ, 0x4, P4 ;  /* 0x00000004ff6c7807 */ /* 0x000fe40002000000 */
[----:B------:R-:W-:-:S02]  /*6750*/  IADD3 R72, P6, PT, R188, UR73, RZ ;  /* 0x00000049bc487c10 */ /* 0x000fc4000ffde0ff */
[----:B------:R-:W-:Y:S02]  /*6760*/  PLOP3.LUT P4, PT, PT, PT, UP3, 0x80, 0x8 ;  /* 0x000000000008781c */ /* 0x000fe40003f8f038 */
[----:B------:R-:W-:Y:S01]  /*6770*/  IADD3.X R19, PT, PT, R73, UR70, RZ, P3, !PT ;  /* 0x0000004649137c10 */ /* 0x000fe20009ffe4ff */
[----:B------:R1:W-:Y:S01]  /*6780*/  LDGSTS.E [R22+0x8000], desc[UR38][R100.64], P5 ;  /* 0x0800000064167fae */ /* 0x0003e2000a9a1026 */
[----:B------:R-:W-:Y:S02]  /*6790*/  IADD3.X R73, PT, PT, R189, UR75, RZ, P6, !PT ;  /* 0x0000004bbd497c10 */ /* 0x000fe4000b7fe4ff */
[----:B------:R-:W-:Y:S02]  /*67a0*/  SEL R108, R108, RZ, P4 ;  /* 0x000000ff6c6c7207 */ /* 0x000fe40002000000 */
[----:B------:R-:W-:Y:S02]  /*67b0*/  ISETP.GE.AND P6, PT, R238, UR17, PT ;  /* 0x00000011ee007c0c */ /* 0x000fe4000bfc6270 */
[----:B------:R-:W-:-:S02]  /*67c0*/  ISETP.NE.U32.AND P4, PT, R20, RZ, PT ;  /* 0x000000ff1400720c */ /* 0x000fc40003f85070 */
[----:B---3--:R-:W-:Y:S02]  /*67d0*/  IADD3 R92, P2, PT, R172, UR73, RZ ;  /* 0x00000049ac5c7c10 */ /* 0x008fe4000ff5e0ff */
[----:B------:R-:W-:Y:S02]  /*67e0*/  IADD3 R20, P1, PT, R180, UR73, RZ ;  /* 0x00000049b4147c10 */ /* 0x000fe4000ff3e0ff */
[----:B------:R-:W-:Y:S02]  /*67f0*/  SEL R110, RZ, 0x4, P6 ;  /* 0x00000004ff6e7807 */ /* 0x000fe40003000000 */
[----:B------:R-:W-:Y:S02]  /*6800*/  IADD3.X R93, PT, PT, R173, UR75, RZ, P2, !PT ;  /* 0x0000004bad5d7c10 */ /* 0x000fe400097fe4ff */
[----:B------:R-:W-:Y:S02]  /*6810*/  PLOP3.LUT P6, PT, PT, PT, UP3, 0x80, 0x8 ;  /* 0x000000000008781c */ /* 0x000fe40003fcf038 */
[----:B------:R-:W-:Y:S01]  /*6820*/  IADD3.X R21, PT, PT, R181, UR75, RZ, P1, !PT ;  /* 0x0000004bb5157c10 */ /* 0x000fe20008ffe4ff */
[----:B------:R3:W-:Y:S01]  /*6830*/  LDGSTS.E [R22+0x8008], desc[UR38][R102.64], P4 ;  /* 0x0800800066167fae */ /* 0x0007e2000a1a1026 */
[----:B------:R-:W-:-:S02]  /*6840*/  IADD3 R94, P2, PT, R164, UR73, RZ ;  /* 0x00000049a45e7c10 */ /* 0x000fc4000ff5e0ff */
[----:B------:R-:W-:Y:S02]  /*6850*/  ISETP.GE.AND P1, PT, R249, UR17, PT ;  /* 0x00000011f9007c0c */ /* 0x000fe4000bf26270 */
[----:B------:R-:W-:Y:S02]  /*6860*/  SEL R110, R110, RZ, P6 ;  /* 0x000000ff6e6e7207 */ /* 0x000fe40003000000 */
[----:B------:R-:W-:Y:S02]  /*6870*/  IADD3.X R95, PT, PT, R165, UR75, RZ, P2, !PT ;  /* 0x0000004ba55f7c10 */ /* 0x000fe400097fe4ff */
[----:B------:R-:W-:Y:S02]  /*6880*/  IADD3 R68, P6, PT, R68, UR73, RZ ;  /* 0x0000004944447c10 */ /* 0x000fe4000ffde0ff */
[----:B------:R-:W-:Y:S02]  /*6890*/  SEL R111, RZ, 0x4, P1 ;  /* 0x00000004ff6f7807 */ /* 0x000fe40000800000 */
[----:B------:R-:W-:-:S02]  /*68a0*/  PLOP3.LUT P2, PT, PT, PT, UP3, 0x80, 0x8 ;  /* 0x000000000008781c */ /* 0x000fc40003f4f038 */
[----:B------:R-:W-:Y:S02]  /*68b0*/  ISETP.NE.U32.AND P3, PT, R108, RZ, PT ;  /* 0x000000ff6c00720c */ /* 0x000fe40003f65070 */
[----:B------:R-:W-:Y:S02]  /*68c0*/  IADD3.X R69, PT, PT, R69, UR75, RZ, P6, !PT ;  /* 0x0000004b45457c10 */ /* 0x000fe4000b7fe4ff */
[----:B------:R-:W-:Y:S02]  /*68d0*/  SEL R111, R111, RZ, P2 ;  /* 0x000000ff6f6f7207 */ /* 0x000fe40001000000 */
[----:B------:R-:W-:Y:S02]  /*68e0*/  IADD3 R60, P6, PT, R60, UR73, RZ ;  /* 0x000000493c3c7c10 */ /* 0x000fe4000ffde0ff */
[----:B-1----:R-:W-:Y:S02]  /*68f0*/  IADD3 R100, P4, PT, R186, UR73, RZ ;  /* 0x00000049ba647c10 */ /* 0x002fe4000ff9e0ff */
[----:B------:R-:W-:-:S02]  /*6900*/  ISETP.NE.U32.AND P2, PT, R110, RZ, PT ;  /* 0x000000ff6e00720c */ /* 0x000fc40003f45070 */
[----:B------:R-:W-:Y:S01]  /*6910*/  IADD3 R108, P1, PT, R156, UR73, RZ ;  /* 0x000000499c6c7c10 */ /* 0x000fe2000ff3e0ff */
[----:B------:R-:W-:Y:S01]  /*6920*/  LDGSTS.E [R22+0xa000], desc[UR38][R90.64], P3 ;  /* 0x0a0000005a167fae */ /* 0x000fe200099a1026 */
[----:B------:R-:W-:Y:S02]  /*6930*/  ISETP.GE.AND P5, PT, R248, UR17, PT ;  /* 0x00000011f8007c0c */ /* 0x000fe4000bfa6270 */
[----:B------:R-:W-:Y:S02]  /*6940*/  IADD3.X R61, PT, PT, R61, UR75, RZ, P6, !PT ;  /* 0x0000004b3d3d7c10 */ /* 0x000fe4000b7fe4ff */
[----:B------:R-:W-:Y:S02]  /*6950*/  IADD3.X R101, PT, PT, R187, UR75, RZ, P4, !PT ;  /* 0x0000004bbb657c10 */ /* 0x000fe4000a7fe4ff */
[----:B------:R-:W-:Y:S02]  /*6960*/  ISETP.GE.AND P6, PT, R237, UR17, PT ;  /* 0x00000011ed007c0c */ /* 0x000fe4000bfc6270 */
[----:B---3--:R-:W-:Y:S01]  /*6970*/  IADD3 R102, P4, PT, R178, UR73, RZ ;  /* 0x00000049b2667c10 */ /* 0x008fe2000ff9e0ff */
[----:B------:R1:W-:Y:S01]  /*6980*/  LDGSTS.E [R22+0xa008], desc[UR38][R88.64], P2 ;  /* 0x0a00800058167fae */ /* 0x0003e200091a1026 */
[----:B------:R-:W-:-:S02]  /*6990*/  IADD3.X R109, PT, PT, R157, UR75, RZ, P1, !PT ;  /* 0x0000004b9d6d7c10 */ /* 0x000fc40008ffe4ff */
[----:B------:R-:W-:Y:S02]  /*69a0*/  SEL R112, RZ, 0x4, P5 ;  /* 0x00000004ff707807 */ /* 0x000fe40002800000 */
[----:B------:R-:W-:Y:S02]  /*69b0*/  IADD3 R82, P1, PT, R82, UR73, RZ ;  /* 0x0000004952527c10 */ /* 0x000fe4000ff3e0ff */
[----:B------:R-:W-:Y:S02]  /*69c0*/  PLOP3.LUT P5, PT, PT, PT, UP3, 0x80, 0x8 ;  /* 0x000000000008781c */ /* 0x000fe40003faf038 */
[----:B------:R-:W-:Y:S02]  /*69d0*/  SEL R114, RZ, 0x4, P6 ;  /* 0x00000004ff727807 */ /* 0x000fe40003000000 */
[----:B------:R-:W-:Y:S02]  /*69e0*/  IADD3.X R103, PT, PT, R179, UR75, RZ, P4, !PT ;  /* 0x0000004bb3677c10 */ /* 0x000fe4000a7fe4ff */
[----:B------:R-:W-:-:S02]  /*69f0*/  IADD3 R110, P6, PT, R170, UR73, RZ ;  /* 0x00000049aa6e7c10 */ /* 0x000fc4000ffde0ff */
[----:B------:R-:W-:Y:S02]  /*6a00*/  PLOP3.LUT P4, PT, PT, PT, UP3, 0x80, 0x8 ;  /* 0x000000000008781c */ /* 0x000fe40003f8f038 */
[----:B------:R-:W-:Y:S02]  /*6a10*/  IADD3.X R83, PT, PT, R83, UR75, RZ, P1, !PT ;  /* 0x0000004b53537c10 */ /* 0x000fe40008ffe4ff */
[----:B------:R-:W-:Y:S02]  /*6a20*/  SEL R113, R112, RZ, P5 ;  /* 0x000000ff70717207 */ /* 0x000fe40002800000 */
[----:B------:R-:W-:Y:S02]  /*6a30*/  ISETP.NE.U32.AND P1, PT, R111, RZ, PT ;  /* 0x000000ff6f00720c */ /* 0x000fe40003f25070 */
[----:B------:R-:W-:Y:S02]  /*6a40*/  IADD3 R112, P5, PT, R162, UR73, RZ ;  /* 0x00000049a2707c10 */ /* 0x000fe4000ffbe0ff */
[----:B------:R-:W-:-:S02]  /*6a50*/  IADD3 R78, P3, PT, R78, UR73, RZ ;  /* 0x000000494e4e7c10 */ /* 0x000fc4000ff7e0ff */
[----:B------:R-:W-:Y:S02]  /*6a60*/  IADD3.X R111, PT, PT, R171, UR75, RZ, P6, !PT ;  /* 0x0000004bab6f7c10 */ /* 0x000fe4000b7fe4ff */
[----:B------:R-:W-:Y:S02]  /*6a70*/  SEL R115, R114, RZ, P4 ;  /* 0x000000ff72737207 */ /* 0x000fe40002000000 */
[----:B------:R-:W-:Y:S02]  /*6a80*/  IADD3 R114, P6, PT, R154, UR73, RZ ;  /* 0x000000499a727c10 */ /* 0x000fe4000ffde0ff */
[----:B------:R-:W-:Y:S01]  /*6a90*/  ISETP.NE.U32.AND P4, PT, R113, RZ, PT ;  /* 0x000000ff7100720c */ /* 0x000fe20003f85070 */
[----:B------:R3:W-:Y:S01]  /*6aa0*/  LDGSTS.E [R23+0x8000], desc[UR38][R104.64], P1 ;  /* 0x0800000068177fae */ /* 0x0007e200089a1026 */
[----:B------:R-:W-:Y:S02]  /*6ab0*/  ISETP.GE.AND P2, PT, R236, UR17, PT ;  /* 0x00000011ec007c0c */ /* 0x000fe4000bf46270 */
[----:B------:R-:W-:-:S02]  /*6ac0*/  IADD3.X R113, PT, PT, R163, UR75, RZ, P5, !PT ;  /* 0x0000004ba3717c10 */ /* 0x000fc4000affe4ff */
[----:B------:R-:W-:Y:S02]  /*6ad0*/  IADD3.X R79, PT, PT, R79, UR75, RZ, P3, !PT ;  /* 0x0000004b4f4f7c10 */ /* 0x000fe40009ffe4ff */
[----:B------:R-:W-:Y:S02]  /*6ae0*/  ISETP.NE.U32.AND P5, PT, R115, RZ, PT ;  /* 0x000000ff7300720c */ /* 0x000fe40003fa5070 */
[----:B------:R-:W-:Y:S02]  /*6af0*/  ISETP.GE.AND P3, PT, R247, UR17, PT ;  /* 0x00000011f7007c0c */ /* 0x000fe4000bf66270 */
[----:B------:R-:W-:Y:S01]  /*6b00*/  IADD3.X R115, PT, PT, R155, UR75, RZ, P6, !PT ;  /* 0x0000004b9b737c10 */ /* 0x000fe2000b7fe4ff */
[----:B------:R4:W-:Y:S01]  /*6b10*/  LDGSTS.E [R23+0x8008], desc[UR38][R98.64], P4 ;  /* 0x0800800062177fae */ /* 0x0009e2000a1a1026 */
[----:B------:R-:W-:Y:S02]  /*6b20*/  SEL R116, RZ, 0x4, P2 ;  /* 0x00000004ff747807 */ /* 0x000fe40001000000 */
[----:B------:R-:W-:-:S02]  /*6b30*/  IADD3 R66, P6, PT, R66, UR73, RZ ;  /* 0x0000004942427c10 */ /* 0x000fc4000ffde0ff */
[----:B------:R-:W-:Y:S02]  /*6b40*/  IADD3 R58, P2, PT, R58, UR73, RZ ;  /* 0x000000493a3a7c10 */ /* 0x000fe4000ff5e0ff */
[----:B------:R-:W-:Y:S01]  /*6b50*/  SEL R117, RZ, 0x4, P3 ;  /* 0x00000004ff757807 */ /* 0x000fe20001800000 */
[----:B------:R-:W-:Y:S01]  /*6b60*/  LDGSTS.E [R23+0xa000], desc[UR38][R84.64], P5 ;  /* 0x0a00000054177fae */ /* 0x000fe2000a9a1026 */
[----:B------:R-:W-:Y:S02]  /*6b70*/  PLOP3.LUT P3, PT, PT, PT, UP3, 0x80, 0x8 ;  /* 0x000000000008781c */ /* 0x000fe40003f6f038 */
[----:B------:R-:W-:Y:S02]  /*6b80*/  IADD3.X R67, PT, PT, R67, UR75, RZ, P6, !PT ;  /* 0x0000004b43437c10 */ /* 0x000fe4000b7fe4ff */
[----:B------:R-:W-:Y:S02]  /*6b90*/  IADD3.X R59, PT, PT, R59, UR75, RZ, P2, !PT ;  /* 0x0000004b3b3b7c10 */ /* 0x000fe400097fe4ff */
[----:B-1----:R-:W-:-:S02]  /*6ba0*/  IADD3 R88, P6, PT, R184, UR73, RZ ;  /* 0x00000049b8587c10 */ /* 0x002fc4000ffde0ff */
[----:B------:R-:W-:Y:S02]  /*6bb0*/  PLOP3.LUT P2, PT, PT, PT, UP3, 0x80, 0x8 ;  /* 0x000000000008781c */ /* 0x000fe40003f4f038 */
[----:B---3--:R-:W-:Y:S02]  /*6bc0*/  IADD3 R104, P1, PT, R160, UR73, RZ ;  /* 0x00000049a0687c10 */ /* 0x008fe4000ff3e0ff */
[----:B------:R-:W-:Y:S02]  /*6bd0*/  SEL R22, R116, RZ, P3 ;  /* 0x000000ff74167207 */ /* 0x000fe40001800000 */
[----:B------:R-:W-:Y:S02]  /*6be0*/  IADD3 R90, P3, PT, R176, UR73, RZ ;  /* 0x00000049b05a7c10 */ /* 0x000fe4000ff7e0ff */
[----:B------:R-:W-:Y:S02]  /*6bf0*/  IADD3.X R89, PT, PT, R185, UR75, RZ, P6, !PT ;  /* 0x0000004bb9597c10 */ /* 0x000fe4000b7fe4ff */
[----:B------:R-:W-:-:S02]  /*6c00*/  SEL R117, R117, RZ, P2 ;  /* 0x000000ff75757207 */ /* 0x000fc40001000000 */
[----:B------:R-:W-:Y:S02]  /*6c10*/  ISETP.GE.AND P4, PT, R246, UR17, PT ;  /* 0x00000011f6007c0c */ /* 0x000fe4000bf86270 */
[----:B------:R-:W-:Y:S02]  /*6c20*/  IADD3 R116, P6, PT, R168, UR73, RZ ;  /* 0x00000049a8747c10 */ /* 0x000fe4000ffde0ff */
[----:B------:R-:W-:Y:S02]  /*6c30*/  IADD3.X R105, PT, PT, R161, UR75, RZ, P1, !PT ;  /* 0x0000004ba1697c10 */ /* 0x000fe40008ffe4ff */
[----:B------:R-:W-:Y:S02]  /*6c40*/  ISETP.GE.AND P1, PT, R235, UR17, PT ;  /* 0x00000011eb007c0c */ /* 0x000fe4000bf26270 */
[----:B------:R-:W-:Y:S02]  /*6c50*/  ISETP.NE.U32.AND P2, PT, R22, RZ, PT ;  /* 0x000000ff1600720c */ /* 0x000fe40003f45070 */
[----:B------:R-:W-:-:S02]  /*6c60*/  IADD3.X R91, PT, PT, R177, UR75, RZ, P3, !PT ;  /* 0x0000004bb15b7c10 */ /* 0x000fc40009ffe4ff */
[----:B------:R-:W-:Y:S02]  /*6c70*/  ISETP.NE.U32.AND P3, PT, R117, RZ, PT ;  /* 0x000000ff7500720c */ /* 0x000fe40003f65070 */
[----:B------:R-:W-:Y:S02]  /*6c80*/  SEL R22, RZ, 0x4, P4 ;  /* 0x00000004ff167807 */ /* 0x000fe40002000000 */
[----:B------:R-:W-:Y:S02]  /*6c90*/  IADD3.X R117, PT, PT, R169, UR75, RZ, P6, !PT ;  /* 0x0000004ba9757c10 */ /* 0x000fe4000b7fe4ff */
[----:B------:R-:W-:Y:S02]  /*6ca0*/  IADD3 R74, P4, PT, R74, UR73, RZ ;  /* 0x000000494a4a7c10 */ /* 0x000fe4000ff9e0ff */
[----:B----4-:R-:W-:Y:S01]  /*6cb0*/  IADD3 R98, P6, PT, R152, UR73, RZ ;  /* 0x0000004998627c10 */ /* 0x010fe2000ffde0ff */
[----:B------:R1:W-:Y:S01]  /*6cc0*/  LDGSTS.E [R23+0xa008], desc[UR38][R80.64], P2 ;  /* 0x0a00800050177fae */ /* 0x0003e200091a1026 */
[----:B------:R-:W-:-:S02]  /*6cd0*/  SEL R118, RZ, 0x4, P1 ;  /* 0x00000004ff767807 */ /* 0x000fc40000800000 */
[----:B------:R-:W-:Y:S01]  /*6ce0*/  PLOP3.LUT P1, PT, PT, PT, UP3, 0x80, 0x8 ;  /* 0x000000000008781c */ /* 0x000fe20003f2f038 */
[----:B------:R3:W-:Y:S01]  /*6cf0*/  LDGSTS.E [R24+0x8000], desc[UR38][R96.64], P3 ;  /* 0x0800000060187fae */ /* 0x0007e200099a1026 */
[----:B------:R-:W-:Y:S02]  /*6d00*/  IADD3.X R75, PT, PT, R75, UR75, RZ, P4, !PT ;  /* 0x0000004b4b4b7c10 */ /* 0x000fe4000a7fe4ff */
[----:B------:R-:W-:Y:S02]  /*6d10*/  IADD3.X R99, PT, PT, R153, UR75, RZ, P6, !PT ;  /* 0x0000004b99637c10 */ /* 0x000fe4000b7fe4ff */
[----:B------:R-:W-:Y:S02]  /*6d20*/  PLOP3.LUT P4, PT, PT, PT, UP3, 0x80, 0x8 ;  /* 0x000000000008781c */ /* 0x000fe40003f8f038 */
[----:B------:R-:W-:Y:S02]  /*6d30*/  IADD3 R64, P6, PT, R64, UR73, RZ ;  /* 0x0000004940407c10 */ /* 0x000fe4000ffde0ff */
[----:B------:R-:W-:-:S02]  /*6d40*/  SEL R22, R22, RZ, P1 ;  /* 0x000000ff16167207 */ /* 0x000fc40000800000 */
[----:B------:R-:W-:Y:S02]  /*6d50*/  IADD3 R56, P1, PT, R56, UR73, RZ ;  /* 0x0000004938387c10 */ /* 0x000fe4000ff3e0ff */
[----:B------:R-:W-:Y:S02]  /*6d60*/  SEL R119, R118, RZ, P4 ;  /* 0x000000ff76777207 */ /* 0x000fe40002000000 */
[----:B--2---:R-:W-:Y:S02]  /*6d70*/  LOP3.LUT R250, R250, 0x3f, RZ, 0xc0, !PT ;  /* 0x0000003ffafa7812 */ /* 0x004fe400078ec0ff */
[----:B------:R-:W-:Y:S02]  /*6d80*/  IADD3.X R65, PT, PT, R65, UR75, RZ, P6, !PT ;  /* 0x0000004b41417c10 */ /* 0x000fe4000b7fe4ff */
[----:B------:R-:W-:Y:S02]  /*6d90*/  ISETP.NE.U32.AND P4, PT, R22, RZ, PT ;  /* 0x000000ff1600720c */ /* 0x000fe40003f85070 */
[----:B------:R-:W-:-:S02]  /*6da0*/  IADD3 R118, P6, PT, R182, UR73, RZ ;  /* 0x00000049b6767c10 */ /* 0x000fc4000ffde0ff */
[----:B------:R-:W-:Y:S02]  /*6db0*/  IADD3 R22, P5, PT, R174, UR73, RZ ;  /* 0x00000049ae167c10 */ /* 0x000fe4000ffbe0ff */
[----:B------:R-:W-:Y:S02]  /*6dc0*/  IADD3.X R57, PT, PT, R57, UR75, RZ, P1, !PT ;  /* 0x0000004b39397c10 */ /* 0x000fe40008ffe4ff */
[----:B------:R-:W-:Y:S02]  /*6dd0*/  ISETP.GE.AND P2, PT, R250, UR17, PT ;  /* 0x00000011fa007c0c */ /* 0x000fe4000bf46270 */
[----:B------:R-:W-:Y:S02]  /*6de0*/  ISETP.NE.U32.AND P1, PT, R119, RZ, PT ;  /* 0x000000ff7700720c */ /* 0x000fe40003f25070 */
[----:B------:R-:W-:Y:S01]  /*6df0*/  IADD3.X R119, PT, PT, R183, UR75, RZ, P6, !PT ;  /* 0x0000004bb7777c10 */ /* 0x000fe2000b7fe4ff */
[----:B------:R3:W-:Y:S01]  /*6e00*/  LDGSTS.E [R24+0x8008], desc[UR38][R106.64], P4 ;  /* 0x080080006a187fae */ /* 0x0007e2000a1a1026 */
[----:B-1----:R-:W-:-:S02]  /*6e10*/  IADD3.X R23, PT, PT, R175, UR75, RZ, P5, !PT ;  /* 0x0000004baf177c10 */ /* 0x002fc4000affe4ff */
[----:B------:R-:W-:Y:S02]  /*6e20*/  IADD3 R80, P6, PT, R166, UR73, RZ ;  /* 0x00000049a6507c10 */ /* 0x000fe4000ffde0ff */
[----:B------:R-:W-:Y:S02]  /*6e30*/  ISETP.GE.AND P5, PT, R234, UR17, PT ;  /* 0x00000011ea007c0c */ /* 0x000fe4000bfa6270 */
[----:B------:R-:W-:Y:S02]  /*6e40*/  SEL R121, RZ, 0x4, P2 ;  /* 0x00000004ff797807 */ /* 0x000fe40001000000 */
[----:B------:R-:W-:Y:S01]  /*6e50*/  IADD3 R84, P2, PT, R158, UR73, RZ ;  /* 0x000000499e547c10 */ /* 0x000fe2000ff5e0ff */
[----:B------:R3:W-:Y:S01]  /*6e60*/  LDGSTS.E [R24+0xa000], desc[UR38][R76.64], P1 ;  /* 0x0a0000004c187fae */ /* 0x0007e200089a1026 */
[----:B------:R-:W-:Y:S02]  /*6e70*/  IADD3.X R81, PT, PT, R167, UR75, RZ, P6, !PT ;  /* 0x0000004ba7517c10 */ /* 0x000fe4000b7fe4ff */
[----:B------:R-:W-:-:S02]  /*6e80*/  SEL R120, RZ, 0x4, P5 ;  /* 0x00000004ff787807 */ /* 0x000fc40002800000 */
[----:B------:R-:W-:Y:S02]  /*6e90*/  IADD3 R86, P6, PT, R86, UR73, RZ ;  /* 0x0000004956567c10 */ /* 0x000fe4000ffde0ff */
[----:B------:R-:W-:Y:S02]  /*6ea0*/  PLOP3.LUT P5, PT, PT, PT, UP3, 0x80, 0x8 ;  /* 0x000000000008781c */ /* 0x000fe40003faf038 */
[----:B------:R-:W-:Y:S02]  /*6eb0*/  IADD3.X R85, PT, PT, R159, UR75, RZ, P2, !PT ;  /* 0x0000004b9f557c10 */ /* 0x000fe400097fe4ff */
[----:B------:R-:W-:Y:S01]  /*6ec0*/  PLOP3.LUT P2, PT, PT, PT, UP3, 0x80, 0x8 ;  /* 0x000000000008781c */ /* 0x000fe20003f4f038 */
[----:B------:R-:W-:Y:S01]  /*6ed0*/  UISETP.GE.AND UP3, UPT, UR12, 0x80, UPT ;  /* 0x000000800c00788c */ /* 0x000fe2000bf66270 */
[----:B------:R-:W-:Y:S02]  /*6ee0*/  IADD3.X R87, PT, PT, R87, UR75, RZ, P6, !PT ;  /* 0x0000004b57577c10 */ /* 0x000fe4000b7fe4ff */
[----:B------:R-:W-:-:S02]  /*6ef0*/  SEL R120, R120, RZ, P5 ;  /* 0x000000ff78787207 */ /* 0x000fc40002800000 */
[----:B------:R-:W-:Y:S02]  /*6f00*/  IADD3 R62, P6, PT, R62, UR73, RZ ;  /* 0x000000493e3e7c10 */ /* 0x000fe4000ffde0ff */
[----:B------:R-:W-:Y:S02]  /*6f10*/  SEL R121, R121, RZ, P2 ;  /* 0x000000ff79797207 */ /* 0x000fe40001000000 */
[----:B------:R-:W-:Y:S02]  /*6f20*/  ISETP.NE.U32.AND P2, PT, R120, RZ, PT ;  /* 0x000000ff7800720c */ /* 0x000fe40003f45070 */
[----:B------:R-:W-:Y:S02]  /*6f30*/  IADD3.X R63, PT, PT, R63, UR75, RZ, P6, !PT ;  /* 0x0000004b3f3f7c10 */ /* 0x000fe4000b7fe4ff */
[----:B------:R-:W-:Y:S02]  /*6f40*/  ISETP.NE.U32.AND P6, PT, R121, RZ, PT ;  /* 0x000000ff7900720c */ /* 0x000fe40003fc5070 */
[----:B------:R-:W-:-:S04]  /*6f50*/  IADD3 R70, P5, PT, R70, UR73, RZ ;  /* 0x0000004946467c10 */ /* 0x000fc8000ffbe0ff */
[----:B------:R-:W-:Y:S02]  /*6f60*/  IADD3.X R71, PT, PT, R71, UR75, RZ, P5, !PT ;  /* 0x0000004b47477c10 */ /* 0x000fe4000affe4ff */
[----:B------:R-:W-:Y:S01]  /*6f70*/  IADD3 R54, P5, PT, R54, UR73, RZ ;  /* 0x0000004936367c10 */ /* 0x000fe2000ffbe0ff */
[----:B------:R3:W-:Y:S03]  /*6f80*/  LDGSTS.E [R24+0xa008], desc[UR38][R18.64], P2 ;  /* 0x0a00800012187fae */ /* 0x0007e600091a1026 */
[----:B------:R-:W-:Y:S01]  /*6f90*/  IADD3.X R55, PT, PT, R55, UR75, RZ, P5, !PT ;  /* 0x0000004b37377c10 */ /* 0x000fe2000affe4ff */
[----:B------:R-:W0:Y:S04]  /*6fa0*/  LDGDEPBAR ;  /* 0x00000000000079af */ /* 0x000e280000000000 */
        /* <DEDUP_REMOVED lines=32> */
[----:B------:R-:W0:Y:S01]  /*71b0*/  LDGDEPBAR ;  /* 0x00000000000079af */ /* 0x000e220000000000 */
[----:B------:R-:W-:Y:S05]  /*71c0*/  BRA.U !UP3, `(.L_x_7) ;  /* 0x000000310b547547 */ /* 0x000fea000b800000 */
[----:B---3--:R-:W-:Y:S01]  /*71d0*/  SHF.R.S32.HI R62, RZ, 0x1f, R5 ;  /* 0x0000001fff3e7819 */ /* 0x008fe20000011405 */
[----:B------:R-:W1:Y:S01]  /*71e0*/  LDCU.128 UR4, c[0x0][0x380] ;  /* 0x00007000ff0477ac */ /* 0x000e620008000c00 */
[C---:B------:R-:W-:Y:S01]  /*71f0*/  IADD3 R138, P6, PT, R5.reuse, R205, RZ ;  /* 0x000000cd058a7210 */ /* 0x040fe20007fde0ff */
[----:B------:R-:W-:Y:S01]  /*7200*/  IMAD R85, R234, UR16, RZ ;  /* 0x00000010ea557c24 */ /* 0x000fe2000f8e02ff */
[----:B------:R-:W-:Y:S01]  /*7210*/  IADD3 R136, P1, PT, R5, R50, RZ ;  /* 0x0000003205887210 */ /* 0x000fe20007f3e0ff */
[----:B------:R-:W-:Y:S01]  /*7220*/  IMAD R87, R235, UR16, RZ ;  /* 0x00000010eb577c24 */ /* 0x000fe2000f8e02ff */
[C---:B------:R-:W-:Y:S01]  /*7230*/  IADD3 R158, P3, PT, R5.reuse, R33, RZ ;  /* 0x00000021059e7210 */ /* 0x040fe20007f7e0ff */
[----:B------:R-:W-:Y:S01]  /*7240*/  IMAD R89, R236, UR16, RZ ;  /* 0x00000010ec597c24 */ /* 0x000fe2000f8e02ff */
[----:B------:R-:W-:Y:S01]  /*7250*/  IADD3 R155, P4, PT, R5, R203, RZ ;  /* 0x000000cb059b7210 */ /* 0x000fe20007f9e0ff */
[----:B------:R-:W-:Y:S01]  /*7260*/  IMAD R91, R237, UR16, RZ ;  /* 0x00000010ed5b7c24 */ /* 0x000fe2000f8e02ff */
[-C--:B------:R-:W-:Y:S01]  /*7270*/  LEA.HI.X.SX32 R139, R205, R62.reuse, 0x1, P6 ;  /* 0x0000003ecd8b7211 */ /* 0x080fe200030f0eff */
[----:B------:R-:W-:Y:S01]  /*7280*/  IMAD R93, R238, UR16, RZ ;  /* 0x00000010ee5d7c24 */ /* 0x000fe2000f8e02ff */
[----:B------:R-:W-:Y:S01]  /*7290*/  LEA.HI.X.SX32 R137, R50, R62, 0x1, P1 ;  /* 0x0000003e32897211 */ /* 0x000fe200008f0eff */
[----:B------:R-:W-:Y:S01]  /*72a0*/  IMAD R95, R239, UR16, RZ ;  /* 0x00000010ef5f7c24 */ /* 0x000fe2000f8e02ff */
        /* <DEDUP_REMOVED lines=8> */
[----:B------:R-:W-:Y:S01]  /*7330*/  LEA.HI.X.SX32 R133, R33, R62, 0x1, P3 ;  /* 0x0000003e21857211 */ /* 0x000fe200018f0eff */
[----:B------:R-:W-:Y:S01]  /*7340*/  IMAD R105, R244, UR16, RZ ;  /* 0x00000010f4697c24 */ /* 0x000fe2000f8e02ff */
[----:B------:R-:W-:Y:S01]  /*7350*/  IADD3 R19, P3, PT, R5, R48, RZ ;  /* 0x0000003005137210 */ /* 0x000fe20007f7e0ff */
[----:B------:R-:W-:Y:S01]  /*7360*/  IMAD R107, R245, UR16, RZ ;  /* 0x00000010f56b7c24 */ /* 0x000fe2000f8e02ff */
[-C--:B------:R-:W-:Y:S01]  /*7370*/  LEA.HI.X.SX32 R203, R203, R62.reuse, 0x1, P4 ;  /* 0x0000003ecbcb7211 */ /* 0x080fe200020f0eff */
[----:B------:R-:W-:Y:S01]  /*7380*/  IMAD R109, R230, UR16, RZ ;  /* 0x00000010e66d7c24 */ /* 0x000fe2000f8e02ff */
[----:B------:R-:W-:Y:S01]  /*7390*/  LEA.HI.X.SX32 R135, R42, R62, 0x1, P2 ;  /* 0x0000003e2a877211 */ /* 0x000fe200010f0eff */
[----:B------:R-:W-:Y:S01]  /*73a0*/  IMAD R111, R231, UR16, RZ ;  /* 0x00000010e76f7c24 */ /* 0x000fe2000f8e02ff */
[----:B------:R-:W-:Y:S01]  /*73b0*/  IADD3 R18, P4, PT, R5, R40, RZ ;  /* 0x0000002805127210 */ /* 0x000fe20007f9e0ff */
[----:B------:R-:W-:Y:S01]  /*73c0*/  IMAD R113, R232, UR16, RZ ;  /* 0x00000010e8717c24 */ /* 0x000fe2000f8e02ff */
[-C--:B------:R-:W-:Y:S01]  /*73d0*/  LEA.HI.X.SX32 R161, R49, R62.reuse, 0x1, P5 ;  /* 0x0000003e31a17211 */ /* 0x080fe200028f0eff */
[----:B-1----:R-:W-:Y:S01]  /*73e0*/  UIMAD.WIDE.U32 UR8, UR15, 0xc, UR6 ;  /* 0x0000000c0f0878a5 */ /* 0x002fe2000f8e0006 */
[-C--:B------:R-:W-:Y:S01]  /*73f0*/  LEA.HI.X.SX32 R160, R41, R62.reuse, 0x1, P6 ;  /* 0x0000003e29a07211 */ /* 0x080fe200030f0eff */
[----:B------:R-:W-:Y:S01]  /*7400*/  USHF.R.S32.HI UR7, URZ, 0x1f, UR12 ;  /* 0x0000001fff077899 */ /* 0x000fe2000801140c */
        /* <DEDUP_REMOVED lines=11> */
[----:B------:R-:W-:Y:S01]  /*74c0*/  ULEA.HI UR7, UR7, UR12, URZ, 0x6 ;  /* 0x0000000c07077291 */ /* 0x000fe2000f8f30ff */
[----:B------:R-:W-:Y:S01]  /*74d0*/  IADD3 R125, P3, PT, R5, R30, RZ ;  /* 0x0000001e057d7210 */ /* 0x000fe20007f7e0ff */
[----:B------:R-:W-:Y:S01]  /*74e0*/  UIMAD.WIDE.U32 UR14, UR14, 0xc, UR4 ;  /* 0x0000000c0e0e78a5 */ /* 0x000fe2000f8e0004 */
[-C--:B------:R-:W-:Y:S01]  /*74f0*/  LEA.HI.X.SX32 R156, R40, R62.reuse, 0x1, P4 ;  /* 0x0000003e289c7211 */ /* 0x080fe200020f0eff */
[----:B------:R-:W-:Y:S01]  /*7500*/  USHF.R.S32.HI UR7, URZ, 0x6, UR7 ;  /* 0x00000006ff077899 */ /* 0x000fe20008011407 */
[-C--:B------:R-:W-:Y:S01]  /*7510*/  LEA.HI.X.SX32 R199, R199, R62.reuse, 0x1, P2 ;  /* 0x0000003ec7c77211 */ /* 0x080fe200010f0eff */
[----:B------:R-:W-:Y:S01]  /*7520*/  UIMAD UR10, UR10, 0xc, URZ ;  /* 0x0000000c0a0a78a4 */ /* 0x000fe2000f8e02ff */
[----:B------:R-:W-:Y:S01]  /*7530*/  IADD3 R33, P4, PT, R5, R149, RZ ;  /* 0x0000009505217210 */ /* 0x000fe20007f9e0ff */
[----:B------:R-:W-:Y:S01]  /*7540*/  UISETP.LT.AND UP3, UPT, UR7, 0x2, UPT ;  /* 0x000000020700788c */ /* 0x000fe2000bf61270 */
[-C--:B------:R-:W-:Y:S01]  /*7550*/  LEA.HI.X.SX32 R154, R31, R62.reuse, 0x1, P5 ;  /* 0x0000003e1f9a7211 */ /* 0x080fe200028f0eff */
[----:B------:R-:W-:Y:S01]  /*7560*/  UIMAD UR13, UR13, 0xc, URZ ;  /* 0x0000000c0d0d78a4 */ /* 0x000fe2000f8e02ff */
[-C--:B------:R-:W-:Y:S01]  /*7570*/  LEA.HI.X.SX32 R196, R196, R62.reuse, 0x1, P6 ;  /* 0x0000003ec4c47211 */ /* 0x080fe200030f0eff */
[----:B------:R-:W-:Y:S01]  /*7580*/  USEL UR69, UR7, 0x2, !UP3 ;  /* 0x0000000207457887 */ /* 0x000fe2000d800000 */
[----:B------:R-:W-:Y:S01]  /*7590*/  LEA.HI.X.SX32 R152, R47, R62, 0x1, P1 ;  /* 0x0000003e2f987211 */ /* 0x000fe200008f0eff */
[----:B------:R-:W-:Y:S01]  /*75a0*/  IMAD.MOV.U32 R122, RZ, RZ, RZ ;  /* 0x000000ffff7a7224 */ /* 0x000fe200078e00ff */
[C---:B------:R-:W-:Y:S01]  /*75b0*/  IADD3 R127, P2, PT, R5.reuse, R39, RZ ;  /* 0x00000027057f7210 */ /* 0x040fe20007f5e0ff */
[----:B------:R-:W-:Y:S01]  /*75c0*/  UIADD3 UR32, UPT, UPT, UR32, -0xc0, URZ ;  /* 0xffffff4020207890 */ /* 0x000fe2000fffe0ff */
[C---:B------:R-:W-:Y:S01]  /*75d0*/  IADD3 R32, P5, PT, R5.reuse, R46, RZ ;  /* 0x0000002e05207210 */ /* 0x040fe20007fbe0ff */
[----:B------:R-:W-:Y:S01]  /*75e0*/  UMOV UR34, 0x1 ;  /* 0x0000000100227882 */ /* 0x000fe20000000000 */
[C---:B------:R-:W-:Y:S01]  /*75f0*/  IADD3 R34, P6, PT, R5.reuse, R38, RZ ;  /* 0x0000002605227210 */ /* 0x040fe20007fde0ff */
[----:B------:R-:W-:Y:S01]  /*7600*/  UMOV UR35, 0x2 ;  /* 0x0000000200237882 */ /* 0x000fe20000000000 */
[----:B------:R-:W-:Y:S01]  /*7610*/  IADD3 R41, P1, PT, R5, R29, RZ ;  /* 0x0000001d05297210 */ /* 0x000fe20007f3e0ff */
[----:B------:R-:W-:Y:S01]  /*7620*/  UMOV UR4, URZ ;  /* 0x000000ff00047c82 */ /* 0x000fe20008000000 */
[-C--:B------:R-:W-:Y:S01]  /*7630*/  LEA.HI.X.SX32 R150, R30, R62.reuse, 0x1, P3 ;  /* 0x0000003e1e967211 */ /* 0x080fe200018f0eff */
[----:B------:R-:W-:Y:S01]  /*7640*/  UMOV UR5, URZ ;  /* 0x000000ff00057c82 */ /* 0x000fe20008000000 */
[-C--:B------:R-:W-:Y:S01]  /*7650*/  LEA.HI.X.SX32 R30, R149, R62.reuse, 0x1, P4 ;  /* 0x0000003e951e7211 */ /* 0x080fe200020f0eff */
[----:B------:R-:W-:Y:S01]  /*7660*/  UMOV UR6, URZ ;  /* 0x000000ff00067c82 */ /* 0x000fe20008000000 */
[-C--:B------:R-:W-:Y:S01]  /*7670*/  LEA.HI.X.SX32 R25, R39, R62.reuse, 0x1, P2 ;  /* 0x0000003e27197211 */ /* 0x080fe200010f0eff */
[----:B------:R-:W-:Y:S01]  /*7680*/  UIADD3 UR36, UPT, UPT, UR9, UR10, URZ ;  /* 0x0000000a09247290 */ /* 0x000fe2000fffe0ff */
[----:B------:R-:W-:Y:S01]  /*7690*/  IADD3 R40, P3, PT, R5, R45, RZ ;  /* 0x0000002d05287210 */ /* 0x000fe20007f7e0ff */
[----:B------:R-:W-:Y:S01]  /*76a0*/  UIADD3 UR37, UPT, UPT, UR15, UR13, URZ ;  /* 0x0000000d0f257290 */ /* 0x000fe2000fffe0ff */
[-C--:B------:R-:W-:Y:S01]  /*76b0*/  LEA.HI.X.SX32 R31, R46, R62.reuse, 0x1, P5 ;  /* 0x0000003e2e1f7211 */ /* 0x080fe200028f0eff */
[----:B------:R-:W-:Y:S01]  /*76c0*/  UIADD3 UR68, UPT, UPT, UR7, -0x3, URZ ;  /* 0xfffffffd07447890 */ /* 0x000fe2000fffe0ff */
[-C--:B------:R-:W-:Y:S01]  /*76d0*/  LEA.HI.X.SX32 R149, R38, R62.reuse, 0x1, P6 ;  /* 0x0000003e26957211 */ /* 0x080fe200030f0eff */
[----:B------:R-:W-:Y:S01]  /*76e0*/  UIADD3 UR69, UPT, UPT, UR69, -0x1, URZ ;  /* 0xffffffff45457890 */ /* 0x000fe2000fffe0ff */
[----:B------:R-:W-:Y:S01]  /*76f0*/  LEA.HI.X.SX32 R129, R29, R62, 0x1, P1 ;  /* 0x0000003e1d817211 */ /* 0x000fe200008f0eff */
[----:B------:R-:W-:Y:S01]  /*7700*/  UMOV UR72, UR8 ;  /* 0x0000000800487c82 */ /* 0x000fe20008000000 */
[C---:B------:R-:W-:Y:S01]  /*7710*/  IADD3 R39, P2, PT, R5.reuse, R53, RZ ;  /* 0x0000003505277210 */ /* 0x040fe20007f5e0ff */
[----:B------:R-:W-:Y:S01]  /*7720*/  UMOV UR74, UR14 ;  /* 0x0000000e004a7c82 */ /* 0x000fe20008000000 */
[----:B------:R-:W-:-:S02]  /*7730*/  IADD3 R42, P4, PT, R5, R37, RZ ;  /* 0x00000025052a7210 */ /* 0x000fc40007f9e0ff */
[C---:B------:R-:W-:Y:S02]  /*7740*/  IADD3 R47, P5, PT, R5.reuse, R28, RZ ;  /* 0x0000001c052f7210 */ /* 0x040fe40007fbe0ff */
[C---:B------:R-:W-:Y:S02]  /*7750*/  IADD3 R46, P6, PT, R5.reuse, R52, RZ ;  /* 0x00000034052e7210 */ /* 0x040fe40007fde0ff */
[----:B------:R-:W-:Y:S02]  /*7760*/  IADD3 R48, P1, PT, R5, R44, RZ ;  /* 0x0000002c05307210 */ /* 0x000fe40007f3e0ff */
[-C--:B------:R-:W-:Y:S02]  /*7770*/  LEA.HI.X.SX32 R128, R45, R62.reuse, 0x1, P3 ;  /* 0x0000003e2d807211 */ /* 0x080fe400018f0eff */
[-C--:B------:R-:W-:Y:S02]  /*7780*/  LEA.HI.X.SX32 R38, R53, R62.reuse, 0x1, P2 ;  /* 0x0000003e35267211 */ /* 0x080fe400010f0eff */
[----:B------:R-:W-:-:S02]  /*7790*/  LEA.HI.X.SX32 R126, R37, R62, 0x1, P4 ;  /* 0x0000003e257e7211 */ /* 0x000fc400020f0eff */
[-C--:B------:R-:W-:Y:S01]  /*77a0*/  LEA.HI.X.SX32 R124, R28, R62.reuse, 0x1, P5 ;  /* 0x0000003e1c7c7211 */ /* 0x080fe200028f0eff */
[----:B------:R-:W-:Y:S01]  /*77b0*/  IMAD.SHL.U32 R28, R125, 0x4, RZ ;  /* 0x000000047d1c7824 */ /* 0x000fe200078e00ff */
[-C--:B------:R-:W-:Y:S02]  /*77c0*/  LEA.HI.X.SX32 R45, R52, R62.reuse, 0x1, P6 ;  /* 0x0000003e342d7211 */ /* 0x080fe400030f0eff */
[----:B------:R-:W-:Y:S01]  /*77d0*/  LEA.HI.X.SX32 R49, R44, R62, 0x1, P1 ;  /* 0x0000003e2c317211 */ /* 0x000fe200008f0eff */
[----:B------:R-:W-:Y:S01]  /*77e0*/  IMAD.SHL.U32 R44, R47, 0x4, RZ ;  /* 0x000000042f2c7824 */ /* 0x000fe200078e00ff */
[C---:B------:R-:W-:Y:S02]  /*77f0*/  IADD3 R50, P2, PT, R5.reuse, R36, RZ ;  /* 0x0000002405327210 */ /* 0x040fe40007f5e0ff */
[C---:B------:R-:W-:Y:S02]  /*7800*/  IADD3 R53, P3, PT, R5.reuse, R27, RZ ;  /* 0x0000001b05357210 */ /* 0x040fe40007f7e0ff */
[----:B------:R-:W-:-:S02]  /*7810*/  IADD3 R54, P4, PT, R5, R43, RZ ;  /* 0x0000002b05367210 */ /* 0x000fc40007f9e0ff */
[C---:B------:R-:W-:Y:S02]  /*7820*/  IADD3 R56, P5, PT, R5.reuse, R35, RZ ;  /* 0x0000002305387210 */ /* 0x040fe40007fbe0ff */
[C---:B------:R-:W-:Y:S02]  /*7830*/  IADD3 R58, P6, PT, R5.reuse, R26, RZ ;  /* 0x0000001a053a7210 */ /* 0x040fe40007fde0ff */
[----:B------:R-:W-:Y:S02]  /*7840*/  IADD3 R60, P1, PT, R5, R17, RZ ;  /* 0x00000011053c7210 */ /* 0x000fe40007f3e0ff */
[-C--:B------:R-:W-:Y:S01]  /*7850*/  LEA.HI.X.SX32 R52, R36, R62.reuse, 0x1, P2 ;  /* 0x0000003e24347211 */ /* 0x080fe200010f0eff */
[----:B------:R-:W-:Y:S01]  /*7860*/  IMAD.SHL.U32 R36, R41, 0x4, RZ ;  /* 0x0000000429247824 */ /* 0x000fe200078e00ff */
[-C--:B------:R-:W-:Y:S02]  /*7870*/  LEA.HI.X.SX32 R51, R27, R62.reuse, 0x1, P3 ;  /* 0x0000003e1b337211 */ /* 0x080fe400018f0eff */
[----:B------:R-:W-:-:S02]  /*7880*/  LEA.HI.X.SX32 R123, R43, R62, 0x1, P4 ;  /* 0x0000003e2b7b7211 */ /* 0x000fc400020f0eff */
[-C--:B------:R-:W-:Y:S02]  /*7890*/  LEA.HI.X.SX32 R55, R35, R62.reuse, 0x1, P5 ;  /* 0x0000003e23377211 */ /* 0x080fe400028f0eff */
[-C--:B------:R-:W-:Y:S02]  /*78a0*/  LEA.HI.X.SX32 R57, R26, R62.reuse, 0x1, P6 ;  /* 0x0000003e1a397211 */ /* 0x080fe400030f0eff */
[----:B------:R-:W-:Y:S02]  /*78b0*/  LEA.HI.X.SX32 R59, R17, R62, 0x1, P1 ;  /* 0x0000003e113b7211 */ /* 0x000fe400008f0eff */
[----:B------:R-:W-:Y:S02]  /*78c0*/  SHF.R.S32.HI R26, RZ, 0x1f, R4 ;  /* 0x0000001fff1a7819 */ /* 0x000fe40000011404 */
[C---:B------:R-:W-:Y:S02]  /*78d0*/  IADD3 R62, P1, PT, R4.reuse, R6, RZ ;  /* 0x00000006043e7210 */ /* 0x040fe40007f3e0ff */
[----:B------:R-:W-:-:S02]  /*78e0*/  IADD3 R64, P2, PT, R4, R7, RZ ;  /* 0x0000000704407210 */ /* 0x000fc40007f5e0ff */
[----:B------:R-:W-:Y:S02]  /*78f0*/  IADD3 R66, P3, PT, R4, R8, RZ ;  /* 0x0000000804427210 */ /* 0x000fe40007f7e0ff */
[-C--:B------:R-:W-:Y:S01]  /*7900*/  LEA.HI.X.SX32 R61, R6, R26.reuse, 0x1, P1 ;  /* 0x0000001a063d7211 */ /* 0x080fe200008f0eff */
[----:B------:R-:W-:Y:S01]  /*7910*/  IMAD.SHL.U32 R6, R155, 0x4, RZ ;  /* 0x000000049b067824 */ /* 0x000fe200078e00ff */
[-C--:B------:R-:W-:Y:S02]  /*7920*/  LEA.HI.X.SX32 R63, R7, R26.reuse, 0x1, P2 ;  /* 0x0000001a073f7211 */ /* 0x080fe400010f0eff */
[----:B------:R-:W-:Y:S01]  /*7930*/  LEA.HI.X.SX32 R65, R8, R26, 0x1, P3 ;  /* 0x0000001a08417211 */ /* 0x000fe200018f0eff */
[----:B------:R-:W-:Y:S01]  /*7940*/  IMAD.SHL.U32 R8, R153, 0x4, RZ ;  /* 0x0000000499087824 */ /* 0x000fe200078e00ff */
[C---:B------:R-:W-:Y:S02]  /*7950*/  IADD3 R68, P4, PT, R4.reuse, R9, RZ ;  /* 0x0000000904447210 */ /* 0x040fe40007f9e0ff */
[----:B------:R-:W-:-:S02]  /*7960*/  IADD3 R74, P1, PT, R4, R12, RZ ;  /* 0x0000000c044a7210 */ /* 0x000fc40007f3e0ff */
[C---:B------:R-:W-:Y:S02]  /*7970*/  IADD3 R76, P2, PT, R4.reuse, R13, RZ ;  /* 0x0000000d044c7210 */ /* 0x040fe40007f5e0ff */
[----:B------:R-:W-:Y:S02]  /*7980*/  IADD3 R78, P3, PT, R4, R14, RZ ;  /* 0x0000000e044e7210 */ /* 0x000fe40007f7e0ff */
[-C--:B------:R-:W-:Y:S02]  /*7990*/  LEA.HI.X.SX32 R67, R9, R26.reuse, 0x1, P4 ;  /* 0x0000001a09437211 */ /* 0x080fe400020f0eff */
[-C--:B------:R-:W-:Y:S01]  /*79a0*/  LEA.HI.X.SX32 R73, R12, R26.reuse, 0x1, P1 ;  /* 0x0000001a0c497211 */ /* 0x080fe200008f0eff */
[----:B------:R-:W-:Y:S01]  /*79b0*/  IMAD.SHL.U32 R12, R23, 0x4, RZ ;  /* 0x00000004170c7824 */ /* 0x000fe200078e00ff */
[-C--:B------:R-:W-:Y:S02]  /*79c0*/  LEA.HI.X.SX32 R75, R13, R26.reuse, 0x1, P2 ;  /* 0x0000001a0d4b7211 */ /* 0x080fe400010f0eff */
[----:B------:R-:W-:Y:S01]  /*79d0*/  LEA.HI.X.SX32 R77, R14, R26, 0x1, P3 ;  /* 0x0000001a0e4d7211 */ /* 0x000fe200018f0eff */
[----:B------:R-:W-:Y:S01]  /*79e0*/  IMAD.SHL.U32 R14, R21, 0x4, RZ ;  /* 0x00000004150e7824 */ /* 0x000fe200078e00ff */
[----:B------:R-:W-:-:S02]  /*79f0*/  IADD3 R80, P4, PT, R4, R15, RZ ;  /* 0x0000000f04507210 */ /* 0x000fc40007f9e0ff */
[C---:B------:R-:W-:Y:S02]  /*7a00*/  IADD3 R86, P1, PT, R4.reuse, R85, RZ ;  /* 0x0000005504567210 */ /* 0x040fe40007f3e0ff */
[C---:B------:R-:W-:Y:S02]  /*7a10*/  IADD3 R88, P2, PT, R4.reuse, R87, RZ ;  /* 0x0000005704587210 */ /* 0x040fe40007f5e0ff */
[----:B------:R-:W-:Y:S02]  /*7a20*/  IADD3 R90, P3, PT, R4, R89, RZ ;  /* 0x00000059045a7210 */ /* 0x000fe40007f7e0ff */
[-C--:B------:R-:W-:Y:S02]  /*7a30*/  LEA.HI.X.SX32 R79, R15, R26.reuse, 0x1, P4 ;  /* 0x0000001a0f4f7211 */ /* 0x080fe400020f0eff */
[-C--:B------:R-:W-:Y:S02]  /*7a40*/  LEA.HI.X.SX32 R85, R85, R26.reuse, 0x1, P1 ;  /* 0x0000001a55557211 */ /* 0x080fe400008f0eff */
[----:B------:R-:W-:-:S02]  /*7a50*/  LEA.HI.X.SX32 R87, R87, R26, 0x1, P2 ;  /* 0x0000001a57577211 */ /* 0x000fc400010f0eff */
[-C--:B------:R-:W-:Y:S02]  /*7a60*/  LEA.HI.X.SX32 R89, R89, R26.reuse, 0x1, P3 ;  /* 0x0000001a59597211 */ /* 0x080fe400018f0eff */
[C---:B------:R-:W-:Y:S02]  /*7a70*/  IADD3 R92, P4, PT, R4.reuse, R91, RZ ;  /* 0x0000005b045c7210 */ /* 0x040fe40007f9e0ff */
[C---:B------:R-:W-:Y:S02]  /*7a80*/  IADD3 R94, P1, PT, R4.reuse, R93, RZ ;  /* 0x0000005d045e7210 */ /* 0x040fe40007f3e0ff */
[C---:B------:R-:W-:Y:S02]  /*7a90*/  IADD3 R96, P2, PT, R4.reuse, R95, RZ ;  /* 0x0000005f04607210 */ /* 0x040fe40007f5e0ff */
[----:B------:R-:W-:Y:S02]  /*7aa0*/  IADD3 R98, P3, PT, R4, R97, RZ ;  /* 0x0000006104627210 */ /* 0x000fe40007f7e0ff */
[----:B------:R-:W-:-:S02]  /*7ab0*/  LEA.HI.X.SX32 R91, R91, R26, 0x1, P4 ;  /* 0x0000001a5b5b7211 */ /* 0x000fc400020f0eff */
[-C--:B------:R-:W-:Y:S02]  /*7ac0*/  LEA.HI.X.SX32 R93, R93, R26.reuse, 0x1, P1 ;  /* 0x0000001a5d5d7211 */ /* 0x080fe400008f0eff */
[-C--:B------:R-:W-:Y:S02]  /*7ad0*/  LEA.HI.X.SX32 R95, R95, R26.reuse, 0x1, P2 ;  /* 0x0000001a5f5f7211 */ /* 0x080fe400010f0eff */
[----:B------:R-:W-:Y:S02]  /*7ae0*/  LEA.HI.X.SX32 R97, R97, R26, 0x1, P3 ;  /* 0x0000001a61617211 */ /* 0x000fe400018f0eff */
[C---:B------:R-:W-:Y:S02]  /*7af0*/  IADD3 R70, P5, PT, R4.reuse, R10, RZ ;  /* 0x0000000a04467210 */ /* 0x040fe40007fbe0ff */
[C---:B------:R-:W-:Y:S02]  /*7b00*/  IADD3 R100, P4, PT, R4.reuse, R99, RZ ;  /* 0x0000006304647210 */ /* 0x040fe40007f9e0ff */
[----:B------:R-:W-:-:S02]  /*7b10*/  IADD3 R102, P1, PT, R4, R101, RZ ;  /* 0x0000006504667210 */ /* 0x000fc40007f3e0ff */
[C---:B------:R-:W-:Y:S02]  /*7b20*/  IADD3 R104, P2, PT, R4.reuse, R103, RZ ;  /* 0x0000006704687210 */ /* 0x040fe40007f5e0ff */
[----:B------:R-:W-:Y:S02]  /*7b30*/  IADD3 R106, P3, PT, R4, R105, RZ ;  /* 0x00000069046a7210 */ /* 0x000fe40007f7e0ff */
[-C--:B------:R-:W-:Y:S01]  /*7b40*/  LEA.HI.X.SX32 R69, R10, R26.reuse, 0x1, P5 ;  /* 0x0000001a0a457211 */ /* 0x080fe200028f0eff */
[----:B------:R-:W-:Y:S01]  /*7b50*/  IMAD.SHL.U32 R10, R151, 0x4, RZ ;  /* 0x00000004970a7824 */ /* 0x000fe200078e00ff */
[-C--:B------:R-:W-:Y:S02]  /*7b60*/  LEA.HI.X.SX32 R99, R99, R26.reuse, 0x1, P4 ;  /* 0x0000001a63637211 */ /* 0x080fe400020f0eff */
[-C--:B------:R-:W-:Y:S02]  /*7b70*/  LEA.HI.X.SX32 R101, R101, R26.reuse, 0x1, P1 ;  /* 0x0000001a65657211 */ /* 0x080fe400008f0eff */
[----:B------:R-:W-:-:S02]  /*7b80*/  LEA.HI.X.SX32 R103, R103, R26, 0x1, P2 ;  /* 0x0000001a67677211 */ /* 0x000fc400010f0eff */
[----:B------:R-:W-:Y:S02]  /*7b90*/  LEA.HI.X.SX32 R105, R105, R26, 0x1, P3 ;  /* 0x0000001a69697211 */ /* 0x000fe400018f0eff */
[C---:B------:R-:W-:Y:S02]  /*7ba0*/  IADD3 R72, P6, PT, R4.reuse, R11, RZ ;  /* 0x0000000b04487210 */ /* 0x040fe40007fde0ff */
[C---:B------:R-:W-:Y:S02]  /*7bb0*/  IADD3 R82, P5, PT, R4.reuse, R16, RZ ;  /* 0x0000001004527210 */ /* 0x040fe40007fbe0ff */
[C---:B------:R-:W-:Y:S02]  /*7bc0*/  IADD3 R108, P4, PT, R4.reuse, R107, RZ ;  /* 0x0000006b046c7210 */ /* 0x040fe40007f9e0ff */
[C---:B------:R-:W-:Y:S02]  /*7bd0*/  IADD3 R110, P1, PT, R4.reuse, R109, RZ ;  /* 0x0000006d046e7210 */ /* 0x040fe40007f3e0ff */
[----:B------:R-:W-:-:S02]  /*7be0*/  IADD3 R112, P2, PT, R4, R111, RZ ;  /* 0x0000006f04707210 */ /* 0x000fc40007f5e0ff */
[----:B------:R-:W-:Y:S02]  /*7bf0*/  IADD3 R114, P3, PT, R4, R113, RZ ;  /* 0x0000007104727210 */ /* 0x000fe40007f7e0ff */
[-C--:B------:R-:W-:Y:S02]  /*7c00*/  LEA.HI.X.SX32 R71, R11, R26.reuse, 0x1, P6 ;  /* 0x0000001a0b477211 */ /* 0x080fe400030f0eff */
        /* <DEDUP_REMOVED lines=11> */
[----:B------:R-:W-:Y:S01]  /*7cc0*/  IADD3 R132, P5, PT, R4, R131, RZ ;  /* 0x0000008304847210 */ /* 0x000fe20007fbe0ff */
[----:B------:R-:W-:Y:S01]  /*7cd0*/  IMAD.SHL.U32 R4, R158, 0x4, RZ ;  /* 0x000000049e047824 */ /* 0x000fe200078e00ff */
[-C--:B------:R-:W-:Y:S02]  /*7ce0*/  LEA.HI.X.SX32 R83, R220, R26.reuse, 0x1, P6 ;  /* 0x0000001adc537211 */ /* 0x080fe400030f0eff */
[-C--:B------:R-:W-:Y:S02]  /*7cf0*/  LEA.HI.X.SX32 R115, R115, R26.reuse, 0x1, P4 ;  /* 0x0000001a73737211 */ /* 0x080fe400020f0eff */
[-C--:B------:R-:W-:Y:S02]  /*7d00*/  LEA.HI.X.SX32 R117, R117, R26.reuse, 0x1, P1 ;  /* 0x0000001a75757211 */ /* 0x080fe400008f0eff */
[-C--:B------:R-:W-:Y:S02]  /*7d10*/  LEA.HI.X.SX32 R119, R119, R26.reuse, 0x1, P2 ;  /* 0x0000001a77777211 */ /* 0x080fe400010f0eff */
[----:B------:R-:W-:-:S02]  /*7d20*/  LEA.HI.X.SX32 R121, R121, R26, 0x1, P3 ;  /* 0x0000001a79797211 */ /* 0x000fc400018f0eff */
[----:B------:R-:W-:Y:S01]  /*7d30*/  LEA.HI.X.SX32 R131, R131, R26, 0x1, P5 ;  /* 0x0000001a83837211 */ /* 0x000fe200028f0eff */
[----:B------:R-:W-:Y:S01]  /*7d40*/  IMAD.SHL.U32 R26, R127, 0x4, RZ ;  /* 0x000000047f1a7824 */ /* 0x000fe200078e00ff */
[----:B------:R-:W-:Y:S02]  /*7d50*/  SHF.L.U64.HI R43, R47, 0x2, R124 ;  /* 0x000000022f2b7819 */ /* 0x000fe4000001027c */
[C---:B------:R-:W-:Y:S01]  /*7d60*/  SHF.L.U64.HI R47, R48.reuse, 0x2, R49 ;  /* 0x00000002302f7819 */ /* 0x040fe20000010231 */
[----:B------:R-:W-:Y:S01]  /*7d70*/  IMAD.SHL.U32 R48, R48, 0x4, RZ ;  /* 0x0000000430307824 */ /* 0x000fe200078e00ff */
[C---:B------:R-:W-:Y:S01]  /*7d80*/  SHF.L.U64.HI R29, R33.reuse, 0x2, R30 ;  /* 0x00000002211d7819 */ /* 0x040fe2000001021e */
[----:B------:R-:W-:Y:S01]  /*7d90*/  IMAD.SHL.U32 R30, R33, 0x4, RZ ;  /* 0x00000004211e7824 */ /* 0x000fe200078e00ff */
[C---:B------:R-:W-:Y:S01]  /*7da0*/  SHF.L.U64.HI R37, R39.reuse, 0x2, R38 ;  /* 0x0000000227257819 */ /* 0x040fe20000010226 */
[----:B------:R-:W-:Y:S01]  /*7db0*/  IMAD.SHL.U32 R38, R39, 0x4, RZ ;  /* 0x0000000427267824 */ /* 0x000fe200078e00ff */
[C---:B------:R-:W-:Y:S01]  /*7dc0*/  SHF.L.U64.HI R49, R50.reuse, 0x2, R52 ;  /* 0x0000000232317819 */ /* 0x040fe20000010234 */
[----:B------:R-:W-:Y:S01]  /*7dd0*/  IMAD.SHL.U32 R52, R53, 0x4, RZ ;  /* 0x0000000435347824 */ /* 0x000fe200078e00ff */
[----:B------:R-:W-:Y:S01]  /*7de0*/  SHF.L.U64.HI R11, R23, 0x2, R159 ;  /* 0x00000002170b7819 */ /* 0x000fe2000001029f */
[----:B------:R-:W-:Y:S01]  /*7df0*/  IMAD.SHL.U32 R50, R50, 0x4, RZ ;  /* 0x0000000432327824 */ /* 0x000fe200078e00ff */
[----:B------:R-:W-:-:S02]  /*7e00*/  SHF.L.U64.HI R13, R21, 0x2, R199 ;  /* 0x00000002150d7819 */ /* 0x000fc400000102c7 */
[----:B------:R-:W-:Y:S02]  /*7e10*/  SHF.L.U64.HI R15, R19, 0x2, R157 ;  /* 0x00000002130f7819 */ /* 0x000fe4000001029d */
[----:B------:R-:W-:Y:S02]  /*7e20*/  SHF.L.U64.HI R35, R41, 0x2, R129 ;  /* 0x0000000229237819 */ /* 0x000fe40000010281 */
        /* <DEDUP_REMOVED lines=97> */
[----:B------:R-:W-:-:S02]  /*8440*/  SHF.L.U64.HI R133, R158, 0x2, R133 ;  /* 0x000000029e857819 */ /* 0x000fc40000010285 */
[----:B------:R-:W-:Y:S02]  /*8450*/  SHF.L.U64.HI R5, R155, 0x2, R203 ;  /* 0x000000029b057819 */ /* 0x000fe400000102cb */
[----:B------:R-:W-:Y:S02]  /*8460*/  SHF.L.U64.HI R7, R153, 0x2, R161 ;  /* 0x0000000299077819 */ /* 0x000fe400000102a1 */
[----:B------:R-:W-:Y:S02]  /*8470*/  SHF.L.U64.HI R9, R151, 0x2, R160 ;  /* 0x0000000297097819 */ /* 0x000fe400000102a0 */
[----:B------:R-:W-:Y:S02]  /*8480*/  SHF.L.U64.HI R25, R127, 0x2, R25 ;  /* 0x000000027f197819 */ /* 0x000fe40000010219 */
[----:B------:R-:W-:-:S07]  /*8490*/  SHF.L.U64.HI R27, R125, 0x2, R150 ;  /* 0x000000027d1b7819 */ /* 0x000fce0000010296 */
.L_x_10:
[----:B------:R-:W-:-:S04]  /*84a0*/  DEPBAR.LE SB0, 0x2 ;  /* 0x000080800000791a */ /* 0x000fc80000000000 */
[----:B------:R-:W-:Y:S01]  /*84b0*/  UIADD3 UR4, UPT, UPT, UR4, 0x1, URZ ;  /* 0x0000000104047890 */ /* 0x000fe2000fffe0ff */
[----:B------:R-:W-:Y:S01]  /*84c0*/  IMAD.U32 R122, R122, -0x80000000, RZ ;  /* 0x800000007a7a7824 */ /* 0x000fe200078e00ff */
[----:B------:R-:W-:Y:S02]  /*84d0*/  ULEA UR28, UR34, UR29, 0x3 ;  /* 0x0000001d221c7291 */ /* 0x000fe4000f8e18ff */
[----:B------:R-:W-:Y:S02]  /*84e0*/  UISETP.GT.AND UP3, UPT, UR4, 0x2, UPT ;  /* 0x000000020400788c */ /* 0x000fe4000bf64270 */
[----:B------:R-:W-:Y:S02]  /*84f0*/  UIADD3 UR28, UPT, UPT, UR28, 0x18000, URZ ;  /* 0x000180001c1c7890 */ /* 0x000fe4000fffe0ff */
[----:B------:R-:W-:Y:S01]  /*8500*/  USEL UR4, UR4, URZ, !UP3 ;  /* 0x000000ff04047287 */ /* 0x000fe2000d800000 */
[----:B------:R-:W-:Y:S06]  /*8510*/  BAR.SYNC.DEFER_BLOCKING 0x0 ;  /* 0x0000000000007b1d */ /* 0x000fec0000010000 */
[----:B--2---:R-:W-:Y:S05]  /*8520*/  BRA.U UP1, `(.L_x_8) ;  /* 0x00000005010c7547 */ /* 0x004fea000b800000 */
[----:B------:R-:W-:Y:S01]  /*8530*/  ULEA UR8, UR4, UR29, 0xe ;  /* 0x0000001d04087291 */ /* 0x000fe2000f8e70ff */
[----:B------:R-:W-:Y:S01]  /*8540*/  UMOV UR7, URZ ;  /* 0x000000ff00077c82 */ /* 0x000fe20008000000 */
[----:B------:R-:W-:Y:S02]  /*8550*/  UMOV UR22, UR28 ;  /* 0x0000001c00167c82 */ /* 0x000fe40008000000 */
[----:B------:R-:W-:Y:S02]  /*8560*/  USHF.R.U32.HI UR14, URZ, 0x4, UR8 ;  /* 0x00000004ff0e7899 */ /* 0x000fe40008011608 */
[----:B------:R-:W-:Y:S02]  /*8570*/  UIADD3 UR9, UPT, UPT, UR8, 0xc000, URZ ;  /* 0x0000c00008097890 */ /* 0x000fe4000fffe0ff */
[----:B------:R-:W-:Y:S02]  /*8580*/  USGXT.U32 UR14, UR14, 0xe ;  /* 0x0000000e0e0e789a */ /* 0x000fe40008000000 */
[----:B------:R-:W-:-:S02]  /*8590*/  USHF.R.U32.HI UR9, URZ, 0x4, UR9 ;  /* 0x00000004ff097899 */ /* 0x000fc40008011609 */
[----:B------:R-:W-:Y:S02]  /*85a0*/  UIADD3 UR10, UP3, UPT, UR14, 0x2, URZ ;  /* 0x000000020e0a7890 */ /* 0x000fe4000ff7e0ff */
[----:B------:R-:W-:Y:S02]  /*85b0*/  USGXT.U32 UR16, UR9, 0xe ;  /* 0x0000000e0910789a */ /* 0x000fe40008000000 */
[----:B------:R-:W-:Y:S02]  /*85c0*/  UIADD3.X UR11, UPT, UPT, UR7, 0x40004040, URZ, UP3, !UPT ;  /* 0x40004040070b7890 */ /* 0x000fe40009ffe4ff */
[----:B------:R-:W-:Y:S01]  /*85d0*/  UIADD3 UR20, UP3, UPT, UR16, 0x2, URZ ;  /* 0x0000000210147890 */ /* 0x000fe2000ff7e0ff */
[----:B------:R-:W-:Y:S01]  /*85e0*/  UMOV UR8, URZ ;  /* 0x000000ff00087c82 */ /* 0x000fe20008000000 */
[----:B------:R-:W-:Y:S02]  /*85f0*/  UIADD3 UR52, UP4, UPT, UR10, 0x2, URZ ;  /* 0x000000020a347890 */ /* 0x000fe4000ff9e0ff */
[----:B------:R-:W-:-:S02]  /*8600*/  UIADD3.X UR21, UPT, UPT, UR8, 0x40004040, URZ, UP3, !UPT ;  /* 0x4000404008157890 */ /* 0x000fc40009ffe4ff */
[----:B------:R-:W-:Y:S02]  /*8610*/  UIADD3 UR54, UP5, UPT, UR10, 0x4, URZ ;  /* 0x000000040a367890 */ /* 0x000fe4000ffbe0ff */
[----:B------:R-:W-:Y:S02]  /*8620*/  UIADD3 UR56, UP3, UPT, UR10, 0x1fe, URZ ;  /* 0x000001fe0a387890 */ /* 0x000fe4000ff7e0ff */
[----:B------:R-:W-:Y:S02]  /*8630*/  UIADD3 UR58, UP6, UPT, UR20, 0x2, URZ ;  /* 0x00000002143a7890 */ /* 0x000fe4000ffde0ff */
[----:B------:R-:W-:Y:S02]  /*8640*/  UIADD3.X UR53, UPT, UPT, UR11, URZ, URZ, UP4, !UPT ;  /* 0x000000ff0b357290 */ /* 0x000fe4000a7fe4ff */
[----:B------:R-:W-:Y:S02]  /*8650*/  UIADD3 UR60, UP4, UPT, UR10, 0x200, URZ ;  /* 0x000002000a3c7890 */ /* 0x000fe4000ff9e0ff */
[----:B------:R-:W-:-:S02]  /*8660*/  UIADD3.X UR55, UPT, UPT, UR11, URZ, URZ, UP5, !UPT ;  /* 0x000000ff0b377290 */ /* 0x000fc4000affe4ff */
[----:B------:R-:W-:Y:S02]  /*8670*/  UIADD3.X UR59, UPT, UPT, UR21, URZ, URZ, UP6, !UPT ;  /* 0x000000ff153b7290 */ /* 0x000fe4000b7fe4ff */
[----:B------:R-:W-:Y:S02]  /*8680*/  UIADD3 UR64, UP5, UPT, UR10, 0x202, URZ ;  /* 0x000002020a407890 */ /* 0x000fe4000ffbe0ff */
[----:B------:R-:W-:Y:S01]  /*8690*/  UIADD3.X UR57, UPT, UPT, UR11, URZ, URZ, UP3, !UPT ;  /* 0x000000ff0b397290 */ /* 0x000fe20009ffe4ff */
[----:B------:R-:W-:Y:S01]  /*86a0*/  UMOV UR23, URZ ;  /* 0x000000ff00177c82 */ /* 0x000fe20008000000 */
[----:B------:R-:W-:Y:S02]  /*86b0*/  UIADD3 UR62, UP6, UPT, UR20, 0x4, URZ ;  /* 0x00000004143e7890 */ /* 0x000fe4000ffde0ff */
[----:B------:R-:W-:Y:S01]  /*86c0*/  UIADD3 UR8, UP3, UPT, UR20, 0x1fe, URZ ;  /* 0x000001fe14087890 */ /* 0x000fe2000ff7e0ff */
[----:B------:R-:W-:Y:S01]  /*86d0*/  UMOV UR7, UR22 ;  /* 0x0000001600077c82 */ /* 0x000fe20008000000 */
[----:B------:R-:W-:-:S02]  /*86e0*/  UIADD3.X UR61, UPT, UPT, UR11, URZ, URZ, UP4, !UPT ;  /* 0x000000ff0b3d7290 */ /* 0x000fc4000a7fe4ff */
[----:B------:R-:W-:Y:S02]  /*86f0*/  UIADD3 UR22, UP4, UPT, UR20, 0x200, URZ ;  /* 0x0000020014167890 */ /* 0x000fe4000ff9e0ff */
[----:B------:R-:W-:Y:S02]  /*8700*/  UIADD3.X UR65, UPT, UPT, UR11, URZ, URZ, UP5, !UPT ;  /* 0x000000ff0b417290 */ /* 0x000fe4000affe4ff */
[----:B------:R-:W-:Y:S02]  /*8710*/  UIADD3.X UR63, UPT, UPT, UR21, URZ, URZ, UP6, !UPT ;  /* 0x000000ff153f7290 */ /* 0x000fe4000b7fe4ff */
[----:B------:R-:W-:Y:S02]  /*8720*/  UIADD3 UR24, UP5, UPT, UR20, 0x202, URZ ;  /* 0x0000020214187890 */ /* 0x000fe4000ffbe0ff */
[----:B------:R-:W-:Y:S02]  /*8730*/  UIADD3.X UR9, UPT, UPT, UR21, URZ, URZ, UP3, !UPT ;  /* 0x000000ff15097290 */ /* 0x000fe40009ffe4ff */
[----:B------:R-:W-:-:S02]  /*8740*/  UIADD3 UR66, UP6, UPT, UR10, 0x204, URZ ;  /* 0x000002040a427890 */ /* 0x000fc4000ffde0ff */
[----:B------:R-:W-:Y:S02]  /*8750*/  UIADD3 UR30, UP3, UPT, UR20, 0x204, URZ ;  /* 0x00000204141e7890 */ /* 0x000fe4000ff7e0ff */
[----:B------:R-:W-:Y:S02]  /*8760*/  UIADD3.X UR23, UPT, UPT, UR21, URZ, URZ, UP4, !UPT ;  /* 0x000000ff15177290 */ /* 0x000fe4000a7fe4ff */
[----:B------:R-:W-:Y:S01]  /*8770*/  UIADD3.X UR25, UPT, UPT, UR21, URZ, URZ, UP5, !UPT ;  /* 0x000000ff15197290 */ /* 0x000fe2000affe4ff */
[----:B------:R-:W-:Y:S01]  /*8780*/  UMOV UR18, 0x0 ;  /* 0x0000000000127882 */ /* 0x000fe20000000000 */
[----:B------:R-:W-:Y:S01]  /*8790*/  UMOV UR19, 0x4100910 ;  /* 0x0410091000137882 */ /* 0x000fe20000000000 */
[----:B------:R-:W-:Y:S01]  /*87a0*/  UMOV UR15, 0x40004040 ;  /* 0x40004040000f7882 */ /* 0x000fe20000000000 */
[----:B------:R-:W-:Y:S01]  /*87b0*/  UMOV UR17, 0x40004040 ;  /* 0x4000404000117882 */ /* 0x000fe20000000000 */
[----:B------:R-:W-:Y:S01]  /*87c0*/  UIADD3.X UR67, UPT, UPT, UR11, URZ, URZ, UP6, !UPT ;  /* 0x000000ff0b437290 */ /* 0x000fe2000b7fe4ff */
[----:B------:R1:W-:Y:S01]  /*87d0*/  UTCHMMA gdesc[UR14], gdesc[UR16], tmem[UR27], tmem[UR18], idesc[UR19], UPT ;  /* 0x00ff12100e0075ea */ /* 0x0003e2000b80001b */
[----:B------:R-:W-:Y:S01]  /*87e0*/  UIADD3.X UR31, UPT, UPT, UR21, URZ, URZ, UP3, !UPT ;  /* 0x000000ff151f7290 */ /* 0x000fe20009ffe4ff */
[----:B------:R-:W-:Y:S01]  /*87f0*/  UMOV UR12, 0x0 ;  /* 0x00000000000c7882 */ /* 0x000fe20000000000 */
[----:B------:R-:W-:Y:S01]  /*8800*/  UMOV UR13, 0x4100910 ;  /* 0x04100910000d7882 */ /* 0x000fe20000000000 */
[----:B------:R-:W-:Y:S01]  /*8810*/  UMOV UR46, 0x0 ;  /* 0x00000000002e7882 */ /* 0x000fe20000000000 */
[----:B------:R-:W-:Y:S01]  /*8820*/  UMOV UR47, 0x4100910 ;  /* 0x04100910002f7882 */ /* 0x000fe20000000000 */
        /* <DEDUP_REMOVED lines=19> */
.L_x_8:
[----:B------:R-:W2:Y:S01]  /*8960*/  SYNCS.PHASECHK.TRANS64.TRYWAIT P1, [UR33], R122 ;  /* 0x0000007aff0075a7 */ /* 0x000ea20008021121 */
[----:B------:R-:W-:Y:S01]  /*8970*/  UISETP.GE.AND UP4, UPT, UR6, UR68, UPT ;  /* 0x000000440600728c */ /* 0x000fe2000bf86270 */
[----:B-1----:R-:W-:Y:S01]  /*8980*/  UMOV UR7, UR5 ;  /* 0x0000000500077c82 */ /* 0x002fe20008000000 */
[----:B--2---:R-:W-:Y:S09]  /*8990*/  @!P1 BRA `(.L_x_9) ;  /* 0x0000002800e49947 */ /* 0x004ff20003800000 */
.L_x_16:
[C---:B------:R-:W-:Y:S01]  /*89a0*/  ISETP.GE.AND P1, PT, R3.reuse, UR32, PT ;  /* 0x0000002003007c0c */ /* 0x040fe2000bf26270 */
[----:B------:R-:W-:Y:S01]  /*89b0*/  BAR.SYNC.DEFER_BLOCKING 0x0 ;  /* 0x0000000000007b1d */ /* 0x000fe20000010000 */
[----:B------:R-:W-:Y:S01]  /*89c0*/  PLOP3.LUT P2, PT, PT, PT, UP4, 0x40, 0x4 ;  /* 0x000000000004781c */ /* 0x000fe20003f4e848 */
[----:B------:R-:W-:Y:S01]  /*89d0*/  UIADD3 UR35, UPT, UPT, UR35, 0x1, URZ ;  /* 0x0000000123237890 */ /* 0x000fe2000fffe0ff */
[----:B------:R-:W-:Y:S01]  /*89e0*/  SEL R122, RZ, 0x4, P1 ;  /* 0x00000004ff7a7807 */ /* 0x000fe20000800000 */
[----:B------:R-:W-:Y:S01]  /*89f0*/  UIADD3 UR34, UPT, UPT, UR34, 0x1, URZ ;  /* 0x0000000122227890 */ /* 0x000fe2000fffe0ff */
[----:B------:R-:W-:Y:S01]  /*8a00*/  LOP3.LUT R123, R3, 0x2, RZ, 0xfc, !PT ;  /* 0x00000002037b7812 */ /* 0x000fe200078efcff */
[----:B------:R-:W-:Y:S01]  /*8a10*/  UISETP.GT.AND UP3, UPT, UR35, 0x2, UPT ;  /* 0x000000022300788c */ /* 0x000fe2000bf64270 */
[----:B------:R-:W-:Y:S01]  /*8a20*/  SEL R122, R122, RZ, P2 ;  /* 0x000000ff7a7a7207 */ /* 0x000fe20001000000 */
[----:B------:R-:W-:Y:S01]  /*8a30*/  UIADD3 UR6, UPT, UPT, UR6, 0x1, URZ ;  /* 0x0000000106067890 */ /* 0x000fe2000fffe0ff */
[----:B------:R-:W-:Y:S01]  /*8a40*/  ISETP.GE.AND P2, PT, R123, UR32, PT ;  /* 0x000000207b007c0c */ /* 0x000fe2000bf46270 */
[----:B------:R-:W-:Y:S01]  /*8a50*/  USEL UR35, UR35, URZ, !UP3 ;  /* 0x000000ff23237287 */ /* 0x000fe2000d800000 */
[----:B------:R-:W-:Y:S01]  /*8a60*/  ISETP.GE.AND P3, PT, R233, UR32, PT ;  /* 0x00000020e9007c0c */ /* 0x000fe2000bf66270 */
[----:B------:R-:W-:Y:S01]  /*8a70*/  UISETP.GT.AND UP3, UPT, UR34, 0x1, UPT ;  /* 0x000000012200788c */ /* 0x000fe2000bf64270 */
[----:B------:R-:W-:Y:S01]  /*8a80*/  ISETP.NE.U32.AND P1, PT, R122, RZ, PT ;  /* 0x000000ff7a00720c */ /* 0x000fe20003f25070 */
[----:B------:R-:W-:Y:S01]  /*8a90*/  ULEA UR5, UR35, UR29, 0xe ;  /* 0x0000001d23057291 */ /* 0x000fe2000f8e70ff */
[----:B------:R-:W-:Y:S01]  /*8aa0*/  PLOP3.LUT P4, PT, PT, PT, UP4, 0x40, 0x4 ;  /* 0x000000000004781c */ /* 0x000fe20003f8e848 */
[----:B------:R-:W-:Y:S01]  /*8ab0*/  USEL UR34, UR34, URZ, !UP3 ;  /* 0x000000ff22227287 */ /* 0x000fe2000d800000 */
[----:B------:R-:W-:Y:S01]  /*8ac0*/  SEL R122, RZ, 0x4, P2 ;  /* 0x00000004ff7a7807 */ /* 0x000fe20001000000 */
[----:B------:R-:W-:Y:S01]  /*8ad0*/  UMOV UR33, UR28 ;  /* 0x0000001c00217c82 */ /* 0x000fe20008000000 */
[----:B------:R-:W-:Y:S01]  /*8ae0*/  PLOP3.LUT P5, PT, PT, PT, UP4, 0x40, 0x4 ;  /* 0x000000000004781c */ /* 0x000fe20003fae848 */
[----:B------:R-:W-:Y:S01]  /*8af0*/  VIADD R129, R0, UR5 ;  /* 0x0000000500817c36 */ /* 0x000fe20008000000 */
[----:B------:R-:W-:-:S02]  /*8b00*/  SEL R124, RZ, 0x4, P3 ;  /* 0x00000004ff7c7807 */ /* 0x000fc40001800000 */
[----:B------:R-:W-:Y:S02]  /*8b10*/  SEL R123, R122, RZ, P4 ;  /* 0x000000ff7a7b7207 */ /* 0x000fe40002000000 */
[----:B------:R-:W-:Y:S02]  /*8b20*/  IADD3 R122, P2, PT, R84, UR74, RZ ;  /* 0x0000004a547a7c10 */ /* 0x000fe4000ff5e0ff */
[----:B------:R-:W-:Y:S02]  /*8b30*/  SEL R124, R124, RZ, P5 ;  /* 0x000000ff7c7c7207 */ /* 0x000fe40002800000 */
[----:B------:R-:W-:Y:S02]  /*8b40*/  ISETP.GE.AND P5, PT, R232, UR32, PT ;  /* 0x00000020e8007c0c */ /* 0x000fe4000bfa6270 */
[----:B------:R-:W-:Y:S02]  /*8b50*/  ISETP.NE.U32.AND P3, PT, R123, RZ, PT ;  /* 0x000000ff7b00720c */ /* 0x000fe40003f65070 */
[----:B------:R-:W-:-:S02]  /*8b60*/  IADD3.X R123, PT, PT, R83, UR37, RZ, P2, !PT ;  /* 0x00000025537b7c10 */ /* 0x000fc400097fe4ff */
[----:B------:R-:W-:Y:S02]  /*8b70*/  ISETP.NE.U32.AND P4, PT, R124, RZ, PT ;  /* 0x000000ff7c00720c */ /* 0x000fe40003f85070 */
[----:B------:R-:W-:Y:S01]  /*8b80*/  PLOP3.LUT P2, PT, PT, PT, UP4, 0x40, 0x4 ;  /* 0x000000000004781c */ /* 0x000fe20003f4e848 */
[----:B------:R-:W-:Y:S01]  /*8b90*/  @!PT LDS RZ, [RZ] ;  /* 0x00000000fffff984 */ /* 0x000fe20000000800 */
[----:B------:R-:W-:Y:S01]  /*8ba0*/  @!PT LDS RZ, [RZ] ;  /* 0x00000000fffff984 */ /* 0x000fe20000000800 */
[----:B------:R-:W-:Y:S01]  /*8bb0*/  @!PT LDS RZ, [RZ] ;  /* 0x00000000fffff984 */ /* 0x000fe20000000800 */
[----:B------:R1:W-:Y:S01]  /*8bc0*/  LDGSTS.E [R129], desc[UR38][R122.64], P1 ;  /* 0x000000007a817fae */ /* 0x0003e200089a1026 */
[----:B------:R-:W-:Y:S02]  /*8bd0*/  SEL R124, RZ, 0x4, P5 ;  /* 0x00000004ff7c7807 */ /* 0x000fe40002800000 */
[----:B------:R-:W-:Y:S02]  /*8be0*/  ISETP.GE.AND P5, PT, R252, UR32, PT ;  /* 0x00000020fc007c0c */ /* 0x000fe4000bfa6270 */
[----:B------:R-:W-:Y:S02]  /*8bf0*/  SEL R124, R124, RZ, P2 ;  /* 0x000000ff7c7c7207 */ /* 0x000fe40001000000 */
[----:B------:R-:W-:-:S02]  /*8c00*/  ISETP.GE.AND P2, PT, R251, UR32, PT ;  /* 0x00000020fb007c0c */ /* 0x000fc4000bf46270 */
[----:B------:R-:W-:Y:S02]  /*8c10*/  PLOP3.LUT P1, PT, PT, PT, UP4, 0x40, 0x4 ;  /* 0x000000000004781c */ /* 0x000fe40003f2e848 */
[----:B------:R-:W-:Y:S02]  /*8c20*/  SEL R125, RZ, 0x4, P5 ;  /* 0x00000004ff7d7807 */ /* 0x000fe40002800000 */
[----:B-1----:R-:W-:Y:S02]  /*8c30*/  IADD3 R122, P6, PT, R82, UR74, RZ ;  /* 0x0000004a527a7c10 */ /* 0x002fe4000ffde0ff */
[----:B------:R-:W-:Y:S02]  /*8c40*/  SEL R126, RZ, 0x4, P2 ;  /* 0x00000004ff7e7807 */ /* 0x000fe40001000000 */
[----:B------:R-:W-:Y:S02]  /*8c50*/  IADD3.X R123, PT, PT, R81, UR37, RZ, P6, !PT ;  /* 0x00000025517b7c10 */ /* 0x000fe4000b7fe4ff */
[----:B------:R-:W-:-:S02]  /*8c60*/  PLOP3.LUT P6, PT, PT, PT, UP4, 0x40, 0x4 ;  /* 0x000000000004781c */ /* 0x000fc40003fce848 */
[----:B------:R-:W-:Y:S01]  /*8c70*/  ISETP.NE.U32.AND P5, PT, R124, RZ, PT ;  /* 0x000000ff7c00720c */ /* 0x000fe20003fa5070 */
[----:B------:R1:W-:Y:S01]  /*8c80*/  LDGSTS.E [R129+0x8], desc[UR38][R122.64], P3 ;  /* 0x000080007a817fae */ /* 0x0003e200099a1026 */
[----:B------:R-:W-:Y:S02]  /*8c90*/  SEL R127, R125, RZ, P1 ;  /* 0x000000ff7d7f7207 */ /* 0x000fe40000800000 */
[----:B------:R-:W-:Y:S02]  /*8ca0*/  IADD3 R124, P1, PT, R116, UR74, RZ ;  /* 0x0000004a747c7c10 */ /* 0x000fe4000ff3e0ff */
[----:B------:R-:W-:Y:S02]  /*8cb0*/  SEL R128, R126, RZ, P6 ;  /* 0x000000ff7e807207 */ /* 0x000fe40003000000 */
[----:B------:R-:W-:Y:S02]  /*8cc0*/  IADD3 R126, P6, PT, R114, UR74, RZ ;  /* 0x0000004a727e7c10 */ /* 0x000fe4000ffde0ff */
[----:B------:R-:W-:-:S02]  /*8cd0*/  IADD3.X R125, PT, PT, R115, UR37, RZ, P1, !PT ;  /* 0x00000025737d7c10 */ /* 0x000fc40008ffe4ff */
[----:B------:R-:W-:Y:S02]  /*8ce0*/  ISETP.NE.U32.AND P1, PT, R127, RZ, PT ;  /* 0x000000ff7f00720c */ /* 0x000fe40003f25070 */
[----:B------:R-:W-:Y:S01]  /*8cf0*/  IADD3.X R127, PT, PT, R113, UR37, RZ, P6, !PT ;  /* 0x00000025717f7c10 */ /* 0x000fe2000b7fe4ff */
[----:B------:R-:W-:Y:S01]  /*8d00*/  LDGSTS.E [R129+0x2000], desc[UR38][R124.64], P4 ;  /* 0x020000007c817fae */ /* 0x000fe2000a1a1026 */
[----:B-1----:R-:W-:Y:S02]  /*8d10*/  IADD3 R122, P6, PT, R80, UR74, RZ ;  /* 0x0000004a507a7c10 */ /* 0x002fe4000ffde0ff */
[----:B------:R-:W-:Y:S01]  /*8d20*/  LOP3.LUT R149, R3, 0x8, RZ, 0xfc, !PT ;  /* 0x0000000803957812 */ /* 0x000fe200078efcff */
[----:B------:R1:W-:Y:S01]  /*8d30*/  LDGSTS.E [R129+0x2008], desc[UR38][R126.64], P5 ;  /* 0x020080007e817fae */ /* 0x0003e2000a9a1026 */
[----:B------:R-:W-:Y:S02]  /*8d40*/  ISETP.GE.AND P5, PT, R231, UR32, PT ;  /* 0x00000020e7007c0c */ /* 0x000fe4000bfa6270 */
[----:B------:R-:W-:-:S02]  /*8d50*/  ISETP.NE.U32.AND P2, PT, R128, RZ, PT ;  /* 0x000000ff8000720c */ /* 0x000fc40003f45070 */
[----:B------:R-:W-:Y:S02]  /*8d60*/  ISETP.GE.AND P4, PT, R230, UR32, PT ;  /* 0x00000020e6007c0c */ /* 0x000fe4000bf86270 */
[----:B------:R-:W-:Y:S02]  /*8d70*/  PLOP3.LUT P3, PT, PT, PT, UP4, 0x40, 0x4 ;  /* 0x000000000004781c */ /* 0x000fe40003f6e848 */
[----:B------:R-:W-:Y:S02]  /*8d80*/  SEL R128, RZ, 0x4, P5 ;  /* 0x00000004ff807807 */ /* 0x000fe40002800000 */
[----:B------:R-:W-:Y:S01]  /*8d90*/  IADD3.X R123, PT, PT, R79, UR37, RZ, P6, !PT ;  /* 0x000000254f7b7c10 */ /* 0x000fe2000b7fe4ff */
[----:B-1----:R-:W-:Y:S01]  /*8da0*/  VIADD R129, R227, UR5 ;  /* 0x00000005e3817c36 */ /* 0x002fe20008000000 */
[----:B------:R-:W-:Y:S02]  /*8db0*/  ISETP.GE.AND P6, PT, R149, UR32, PT ;  /* 0x0000002095007c0c */ /* 0x000fe4000bfc6270 */
[----:B------:R-:W-:-:S02]  /*8dc0*/  PLOP3.LUT P5, PT, PT, PT, UP4, 0x40, 0x4 ;  /* 0x000000000004781c */ /* 0x000fc40003fae848 */
[----:B------:R-:W-:Y:S01]  /*8dd0*/  SEL R149, RZ, 0x4, P4 ;  /* 0x00000004ff957807 */ /* 0x000fe20002000000 */
[----:B------:R1:W-:Y:S01]  /*8de0*/  LDGSTS.E [R129], desc[UR38][R122.64], P1 ;  /* 0x000000007a817fae */ /* 0x0003e200089a1026 */
[----:B------:R-:W-:Y:S02]  /*8df0*/  SEL R128, R128, RZ, P3 ;  /* 0x000000ff80807207 */ /* 0x000fe40001800000 */
[----:B------:R-:W-:Y:S02]  /*8e00*/  PLOP3.LUT P3, PT, PT, PT, UP4, 0x40, 0x4 ;  /* 0x000000000004781c */ /* 0x000fe40003f6e848 */
[----:B------:R-:W-:Y:S02]  /*8e10*/  SEL R125, RZ, 0x4, P6 ;  /* 0x00000004ff7d7807 */ /* 0x000fe40003000000 */
[----:B------:R-:W-:Y:S02]  /*8e20*/  SEL R149, R149, RZ, P5 ;  /* 0x000000ff95957207 */ /* 0x000fe40002800000 */
[----:B------:R-:W-:-:S02]  /*8e30*/  ISETP.NE.U32.AND P5, PT, R128, RZ, PT ;  /* 0x000000ff8000720c */ /* 0x000fc40003fa5070 */
[----:B------:R-:W-:Y:S02]  /*8e40*/  IADD3 R124, P4, PT, R78, UR74, RZ ;  /* 0x0000004a4e7c7c10 */ /* 0x000fe4000ff9e0ff */
[----:B------:R-:W-:Y:S02]  /*8e50*/  SEL R127, R125, RZ, P3 ;  /* 0x000000ff7d7f7207 */ /* 0x000fe40001800000 */
[----:B------:R-:W-:Y:S02]  /*8e60*/  IADD3 R126, P6, PT, R112, UR74, RZ ;  /* 0x0000004a707e7c10 */ /* 0x000fe4000ffde0ff */
[----:B------:R-:W-:Y:S02]  /*8e70*/  IADD3.X R125, PT, PT, R77, UR37, RZ, P4, !PT ;  /* 0x000000254d7d7c10 */ /* 0x000fe4000a7fe4ff */
[----:B------:R-:W-:Y:S02]  /*8e80*/  ISETP.NE.U32.AND P4, PT, R127, RZ, PT ;  /* 0x000000ff7f00720c */ /* 0x000fe40003f85070 */
[----:B------:R-:W-:Y:S01]  /*8e90*/  LOP3.LUT R150, R3, 0xa, RZ, 0xfc, !PT ;  /* 0x0000000a03967812 */ /* 0x000fe200078efcff */
[----:B------:R2:W-:Y:S01]  /*8ea0*/  LDGSTS.E [R129+0x8], desc[UR38][R124.64], P2 ;  /* 0x000080007c817fae */ /* 0x0005e200091a1026 */
[----:B------:R-:W-:-:S02]  /*8eb0*/  IADD3.X R127, PT, PT, R111, UR37, RZ, P6, !PT ;  /* 0x000000256f7f7c10 */ /* 0x000fc4000b7fe4ff */
[----:B------:R-:W-:Y:S02]  /*8ec0*/  ISETP.GE.AND P1, PT, R150, UR32, PT ;  /* 0x0000002096007c0c */ /* 0x000fe4000bf26270 */
[----:B------:R-:W-:Y:S01]  /*8ed0*/  PLOP3.LUT P2, PT, PT, PT, UP4, 0x40, 0x4 ;  /* 0x000000000004781c */ /* 0x000fe20003f4e848 */
[----:B------:R3:W-:Y:S01]  /*8ee0*/  LDGSTS.E [R129+0x2000], desc[UR38][R126.64], P5 ;  /* 0x020000007e817fae */ /* 0x0007e2000a9a1026 */
[----:B-1----:R-:W-:Y:S02]  /*8ef0*/  IADD3 R122, P5, PT, R110, UR74, RZ ;  /* 0x0000004a6e7a7c10 */ /* 0x002fe4000ffbe0ff */
[----:B------:R-:W-:Y:S02]  /*8f00*/  ISETP.GE.AND P6, PT, R245, UR32, PT ;  /* 0x00000020f5007c0c */ /* 0x000fe4000bfc6270 */
[----:B------:R-:W-:Y:S02]  /*8f10*/  SEL R128, RZ, 0x4, P1 ;  /* 0x00000004ff807807 */ /* 0x000fe40000800000 */
[----:B------:R-:W-:-:S02]  /*8f20*/  ISETP.NE.U32.AND P3, PT, R149, RZ, PT ;  /* 0x000000ff9500720c */ /* 0x000fc40003f65070 */
[----:B------:R-:W-:Y:S02]  /*8f30*/  ISETP.GE.AND P1, PT, R244, UR32, PT ;  /* 0x00000020f4007c0c */ /* 0x000fe4000bf26270 */
[----:B------:R-:W-:Y:S02]  /*8f40*/  IADD3.X R123, PT, PT, R109, UR37, RZ, P5, !PT ;  /* 0x000000256d7b7c10 */ /* 0x000fe4000affe4ff */
[----:B------:R-:W-:Y:S02]  /*8f50*/  PLOP3.LUT P5, PT, PT, PT, UP4, 0x40, 0x4 ;  /* 0x000000000004781c */ /* 0x000fe40003fae848 */
[----:B------:R-:W-:Y:S02]  /*8f60*/  SEL R149, RZ, 0x4, P6 ;  /* 0x00000004ff957807 */ /* 0x000fe40003000000 */
[----:B------:R-:W-:Y:S02]  /*8f70*/  SEL R128, R128, RZ, P2 ;  /* 0x000000ff80807207 */ /* 0x000fe40001000000 */
[----:B------:R-:W-:Y:S01]  /*8f80*/  PLOP3.LUT P2, PT, PT, PT, UP4, 0x40, 0x4 ;  /* 0x000000000004781c */ /* 0x000fe20003f4e848 */
[----:B------:R1:W-:Y:S01]  /*8f90*/  LDGSTS.E [R129+0x2008], desc[UR38][R122.64], P3 ;  /* 0x020080007a817fae */ /* 0x0003e200099a1026 */
[----:B--2---:R-:W-:-:S02]  /*8fa0*/  SEL R125, RZ, 0x4, P1 ;  /* 0x00000004ff7d7807 */ /* 0x004fc40000800000 */
[----:B------:R-:W-:Y:S02]  /*8fb0*/  IADD3 R124, P1, PT, R76, UR74, RZ ;  /* 0x0000004a4c7c7c10 */ /* 0x000fe4000ff3e0ff */
[----:B------:R-:W-:Y:S02]  /*8fc0*/  SEL R149, R149, RZ, P5 ;  /* 0x000000ff95957207 */ /* 0x000fe40002800000 */
[----:B------:R-:W-:Y:S02]  /*8fd0*/  ISETP.NE.U32.AND P5, PT, R128, RZ, PT ;  /* 0x000000ff8000720c */ /* 0x000fe40003fa5070 */
[----:B---3--:R-:W-:Y:S02]  /*8fe0*/  SEL R127, R125, RZ, P2 ;  /* 0x000000ff7d7f7207 */ /* 0x008fe40001000000 */
[----:B------:R-:W-:Y:S02]  /*8ff0*/  IADD3 R126, P6, PT, R74, UR74, RZ ;  /* 0x0000004a4a7e7c10 */ /* 0x000fe4000ffde0ff */
[----:B------:R-:W-:-:S02]  /*9000*/  IADD3.X R125, PT, PT, R75, UR37, RZ, P1, !PT ;  /* 0x000000254b7d7c10 */ /* 0x000fc40008ffe4ff */
[----:B------:R-:W-:Y:S02]  /*9010*/  LOP3.LUT R151, R3, 0xc, RZ, 0xfc, !PT ;  /* 0x0000000c03977812 */ /* 0x000fe400078efcff */
[----:B------:R-:W-:Y:S01]  /*9020*/  ISETP.NE.U32.AND P1, PT, R149, RZ, PT ;  /* 0x000000ff9500720c */ /* 0x000fe20003f25070 */
[----:B------:R-:W-:Y:S01]  /*9030*/  VIADD R149, R226, UR5 ;  /* 0x00000005e2957c36 */ /* 0x000fe20008000000 */
[----:B------:R-:W-:Y:S02]  /*9040*/  ISETP.NE.U32.AND P2, PT, R127, RZ, PT ;  /* 0x000000ff7f00720c */ /* 0x000fe40003f45070 */
[----:B------:R-:W-:Y:S02]  /*9050*/  IADD3.X R127, PT, PT, R73, UR37, RZ, P6, !PT ;  /* 0x00000025497f7c10 */ /* 0x000fe4000b7fe4ff */
[----:B-1----:R-:W-:Y:S01]  /*9060*/  IADD3 R122, P6, PT, R108, UR74, RZ ;  /* 0x0000004a6c7a7c10 */ /* 0x002fe2000ffde0ff */
[----:B------:R-:W-:Y:S01]  /*9070*/  LDGSTS.E [R149], desc[UR38][R124.64], P4 ;  /* 0x000000007c957fae */ /* 0x000fe2000a1a1026 */
[----:B------:R-:W-:-:S02]  /*9080*/  ISETP.GE.AND P3, PT, R151, UR32, PT ;  /* 0x0000002097007c0c */ /* 0x000fc4000bf66270 */
[----:B------:R-:W-:Y:S01]  /*9090*/  LOP3.LUT R150, R3, 0xe, RZ, 0xfc, !PT ;  /* 0x0000000e03967812 */ /* 0x000fe200078efcff */
[----:B------:R1:W-:Y:S01]  /*90a0*/  LDGSTS.E [R149+0x8], desc[UR38][R126.64], P5 ;  /* 0x000080007e957fae */ /* 0x0003e2000a9a1026 */
[----:B------:R-:W-:Y:S02]  /*90b0*/  PLOP3.LUT P4, PT, PT, PT, UP4, 0x40, 0x4 ;  /* 0x000000000004781c */ /* 0x000fe40003f8e848 */
[----:B------:R-:W-:Y:S02]  /*90c0*/  IADD3.X R123, PT, PT, R107, UR37, RZ, P6, !PT ;  /* 0x000000256b7b7c10 */ /* 0x000fe4000b7fe4ff */
[----:B------:R-:W-:Y:S02]  /*90d0*/  SEL R128, RZ, 0x4, P3 ;  /* 0x00000004ff807807 */ /* 0x000fe40001800000 */
[----:B------:R-:W-:Y:S01]  /*90e0*/  ISETP.GE.AND P6, PT, R243, UR32, PT ;  /* 0x00000020f3007c0c */ /* 0x000fe2000bfc6270 */
[----:B------:R2:W-:Y:S01]  /*90f0*/  LDGSTS.E [R149+0x2000], desc[UR38][R122.64], P1 ;  /* 0x020000007a957fae */ /* 0x0005e200089a1026 */
[----:B------:R-:W-:-:S02]  /*9100*/  ISETP.GE.AND P5, PT, R150, UR32, PT ;  /* 0x0000002096007c0c */ /* 0x000fc4000bfa6270 */
[----:B------:R-:W-:Y:S02]  /*9110*/  SEL R128, R128, RZ, P4 ;  /* 0x000000ff80807207 */ /* 0x000fe40002000000 */
[----:B------:R-:W-:Y:S02]  /*9120*/  PLOP3.LUT P4, PT, PT, PT, UP4, 0x40, 0x4 ;  /* 0x000000000004781c */ /* 0x000fe40003f8e848 */
[----:B-1----:R-:W-:Y:S02]  /*9130*/  SEL R126, RZ, 0x4, P6 ;  /* 0x00000004ff7e7807 */ /* 0x002fe40003000000 */
[----:B------:R-:W-:Y:S02]  /*9140*/  PLOP3.LUT P3, PT, PT, PT, UP4, 0x40, 0x4 ;  /* 0x000000000004781c */ /* 0x000fe40003f6e848 */
[----:B------:R-:W-:Y:S02]  /*9150*/  SEL R129, RZ, 0x4, P5 ;  /* 0x00000004ff817807 */ /* 0x000fe40002800000 */
[----:B------:R-:W-:-:S02]  /*9160*/  SEL R127, R126, RZ, P4 ;  /* 0x000000ff7e7f7207 */ /* 0x000fc40002000000 */
[----:B------:R-:W-:Y:S02]  /*9170*/  IADD3 R126, P4, PT, R72, UR74, RZ ;  /* 0x0000004a487e7c10 */ /* 0x000fe4000ff9e0ff */
[----:B------:R-:W-:Y:S02]  /*9180*/  IADD3 R124, P5, PT, R106, UR74, RZ ;  /* 0x0000004a6a7c7c10 */ /* 0x000fe4000ffbe0ff */
[----:B------:R-:W-:Y:S02]  /*9190*/  SEL R129, R129, RZ, P3 ;  /* 0x000000ff81817207 */ /* 0x000fe40001800000 */
[----:B------:R-:W-:Y:S02]  /*91a0*/  ISETP.NE.U32.AND P3, PT, R128, RZ, PT ;  /* 0x000000ff8000720c */ /* 0x000fe40003f65070 */
[----:B------:R-:W-:Y:S02]  /*91b0*/  ISETP.NE.U32.AND P1, PT, R127, RZ, PT ;  /* 0x000000ff7f00720c */ /* 0x000fe40003f25070 */
[----:B------:R-:W-:-:S02]  /*91c0*/  IADD3.X R127, PT, PT, R71, UR37, RZ, P4, !PT ;  /* 0x00000025477f7c10 */ /* 0x000fc4000a7fe4ff */
[----:B------:R-:W-:Y:S02]  /*91d0*/  ISETP.GE.AND P4, PT, R242, UR32, PT ;  /* 0x00000020f2007c0c */ /* 0x000fe4000bf86270 */
[----:B------:R-:W-:Y:S02]  /*91e0*/  IADD3.X R125, PT, PT, R105, UR37, RZ, P5, !PT ;  /* 0x00000025697d7c10 */ /* 0x000fe4000affe4ff */
[----:B------:R-:W-:Y:S02]  /*91f0*/  LOP3.LUT R150, R3, 0x10, RZ, 0xfc, !PT ;  /* 0x0000001003967812 */ /* 0x000fe400078efcff */
[----:B------:R-:W-:Y:S01]  /*9200*/  SEL R128, RZ, 0x4, P4 ;  /* 0x00000004ff807807 */ /* 0x000fe20002000000 */
[----:B------:R1:W-:Y:S01]  /*9210*/  LDGSTS.E [R149+0x2008], desc[UR38][R124.64], P2 ;  /* 0x020080007c957fae */ /* 0x0003e200091a1026 */
[----:B------:R-:W-:Y:S01]  /*9220*/  ISETP.NE.U32.AND P5, PT, R129, RZ, PT ;  /* 0x000000ff8100720c */ /* 0x000fe20003fa5070 */
[----:B------:R-:W-:Y:S01]  /*9230*/  VIADD R129, R225, UR5 ;  /* 0x00000005e1817c36 */ /* 0x000fe20008000000 */
[----:B--2---:R-:W-:-:S02]  /*9240*/  IADD3 R122, P4, PT, R70, UR74, RZ ;  /* 0x0000004a467a7c10 */ /* 0x004fc4000ff9e0ff */
[----:B------:R-:W-:Y:S02]  /*9250*/  ISETP.GE.AND P6, PT, R150, UR32, PT ;  /* 0x0000002096007c0c */ /* 0x000fe4000bfc6270 */
[----:B------:R-:W-:Y:S01]  /*9260*/  LOP3.LUT R150, R3, 0x12, RZ, 0xfc, !PT ;  /* 0x0000001203967812 */ /* 0x000fe200078efcff */
[----:B------:R2:W-:Y:S01]  /*9270*/  LDGSTS.E [R129], desc[UR38][R126.64], P3 ;  /* 0x000000007e817fae */ /* 0x0005e200099a1026 */
[----:B------:R-:W-:Y:S02]  /*9280*/  PLOP3.LUT P2, PT, PT, PT, UP4, 0x40, 0x4 ;  /* 0x000000000004781c */ /* 0x000fe40003f4e848 */
[----:B------:R-:W-:Y:S02]  /*9290*/  IADD3.X R123, PT, PT, R69, UR37, RZ, P4, !PT ;  /* 0x00000025457b7c10 */ /* 0x000fe4000a7fe4ff */
[----:B------:R-:W-:Y:S02]  /*92a0*/  ISETP.GE.AND P4, PT, R150, UR32, PT ;  /* 0x0000002096007c0c */ /* 0x000fe4000bf86270 */
[----:B------:R-:W-:Y:S01]  /*92b0*/  SEL R128, R128, RZ, P2 ;  /* 0x000000ff80807207 */ /* 0x000fe20001000000 */
[----:B------:R3:W-:Y:S01]  /*92c0*/  LDGSTS.E [R129+0x8], desc[UR38][R122.64], P5 ;  /* 0x000080007a817fae */ /* 0x0007e2000a9a1026 */
[----:B------:R-:W-:-:S02]  /*92d0*/  PLOP3.LUT P3, PT, PT, PT, UP4, 0x40, 0x4 ;  /* 0x000000000004781c */ /* 0x000fc40003f6e848 */
[----:B-1----:R-:W-:Y:S02]  /*92e0*/  SEL R124, RZ, 0x4, P6 ;  /* 0x00000004ff7c7807 */ /* 0x002fe40003000000 */
[----:B------:R-:W-:Y:S02]  /*92f0*/  PLOP3.LUT P6, PT, PT, PT, UP4, 0x40, 0x4 ;  /* 0x000000000004781c */ /* 0x000fe40003fce848 */
[----:B------:R-:W-:Y:S02]  /*9300*/  SEL R125, RZ, 0x4, P4 ;  /* 0x00000004ff7d7807 */ /* 0x000fe40002000000 */
[----:B------:R-:W-:Y:S02]  /*9310*/  ISETP.NE.U32.AND P2, PT, R128, RZ, PT ;  /* 0x000000ff8000720c */ /* 0x000fe40003f45070 */
[----:B--2---:R-:W-:Y:S02]  /*9320*/  SEL R127, R124, RZ, P3 ;  /* 0x000000ff7c7f7207 */ /* 0x004fe40001800000 */
[----:B------:R-:W-:-:S02]  /*9330*/  IADD3 R124, P3, PT, R104, UR74, RZ ;  /* 0x0000004a687c7c10 */ /* 0x000fc4000ff7e0ff */
[----:B------:R-:W-:Y:S02]  /*9340*/  SEL R128, R125, RZ, P6 ;  /* 0x000000ff7d807207 */ /* 0x000fe40003000000 */
[----:B------:R-:W-:Y:S02]  /*9350*/  IADD3 R126, P6, PT, R102, UR74, RZ ;  /* 0x0000004a667e7c10 */ /* 0x000fe4000ffde0ff */
[----:B------:R-:W-:Y:S02]  /*9360*/  IADD3.X R125, PT, PT, R103, UR37, RZ, P3, !PT ;  /* 0x00000025677d7c10 */ /* 0x000fe40009ffe4ff */
[----:B------:R-:W-:Y:S02]  /*9370*/  ISETP.NE.U32.AND P3, PT, R127, RZ, PT ;  /* 0x000000ff7f00720c */ /* 0x000fe40003f65070 */
[----:B------:R-:W-:Y:S01]  /*9380*/  IADD3.X R127, PT, PT, R101, UR37, RZ, P6, !PT ;  /* 0x00000025657f7c10 */ /* 0x000fe2000b7fe4ff */
[----:B------:R-:W-:Y:S01]  /*9390*/  LDGSTS.E [R129+0x2000], desc[UR38][R124.64], P1 ;  /* 0x020000007c817fae */ /* 0x000fe200089a1026 */
[----:B------:R-:W-:-:S02]  /*93a0*/  ISETP.GE.AND P5, PT, R241, UR32, PT ;  /* 0x00000020f1007c0c */ /* 0x000fc4000bfa6270 */
[----:B---3--:R-:W-:Y:S01]  /*93b0*/  IADD3 R122, P6, PT, R68, UR74, RZ ;  /* 0x0000004a447a7c10 */ /* 0x008fe2000ffde0ff */
[----:B------:R1:W-:Y:S01]  /*93c0*/  LDGSTS.E [R129+0x2008], desc[UR38][R126.64], P2 ;  /* 0x020080007e817fae */ /* 0x0003e200091a1026 */
[----:B------:R-:W-:Y:S02]  /*93d0*/  ISETP.NE.U32.AND P4, PT, R128, RZ, PT ;  /* 0x000000ff8000720c */ /* 0x000fe40003f85070 */
[----:B------:R-:W-:Y:S02]  /*93e0*/  ISETP.GE.AND P2, PT, R240, UR32, PT ;  /* 0x00000020f0007c0c */ /* 0x000fe4000bf46270 */
[----:B------:R-:W-:Y:S02]  /*93f0*/  LOP3.LUT R150, R3, 0x14, RZ, 0xfc, !PT ;  /* 0x0000001403967812 */ /* 0x000fe400078efcff */
[----:B------:R-:W-:Y:S02]  /*9400*/  PLOP3.LUT P1, PT, PT, PT, UP4, 0x40, 0x4 ;  /* 0x000000000004781c */ /* 0x000fe40003f2e848 */
[----:B------:R-:W-:-:S02]  /*9410*/  SEL R128, RZ, 0x4, P5 ;  /* 0x00000004ff807807 */ /* 0x000fc40002800000 */
[----:B------:R-:W-:Y:S01]  /*9420*/  IADD3.X R123, PT, PT, R67, UR37, RZ, P6, !PT ;  /* 0x00000025437b7c10 */ /* 0x000fe2000b7fe4ff */
[----:B-1----:R-:W-:Y:S01]  /*9430*/  VIADD R129, R224, UR5 ;  /* 0x00000005e0817c36 */ /* 0x002fe20008000000 */
[----:B------:R-:W-:Y:S02]  /*9440*/  PLOP3.LUT P5, PT, PT, PT, UP4, 0x40, 0x4 ;  /* 0x000000000004781c */ /* 0x000fe40003fae848 */
[----:B------:R-:W-:Y:S02]  /*9450*/  ISETP.GE.AND P6, PT, R150, UR32, PT ;  /* 0x0000002096007c0c */ /* 0x000fe4000bfc6270 */
[----:B------:R-:W-:Y:S01]  /*9460*/  SEL R149, RZ, 0x4, P2 ;  /* 0x00000004ff957807 */ /* 0x000fe20001000000 */
[----:B------:R1:W-:Y:S01]  /*9470*/  LDGSTS.E [R129], desc[UR38][R122.64], P3 ;  /* 0x000000007a817fae */ /* 0x0003e200099a1026 */
[----:B------:R-:W-:Y:S02]  /*9480*/  SEL R128, R128, RZ, P1 ;  /* 0x000000ff80807207 */ /* 0x000fe40000800000 */
[----:B------:R-:W-:-:S02]  /*9490*/  PLOP3.LUT P1, PT, PT, PT, UP4, 0x40, 0x4 ;  /* 0x000000000004781c */ /* 0x000fc40003f2e848 */
[----:B------:R-:W-:Y:S02]  /*94a0*/  SEL R125, RZ, 0x4, P6 ;  /* 0x00000004ff7d7807 */ /* 0x000fe40003000000 */
[----:B------:R-:W-:Y:S02]  /*94b0*/  SEL R149, R149, RZ, P5 ;  /* 0x000000ff95957207 */ /* 0x000fe40002800000 */
[----:B------:R-:W-:Y:S02]  /*94c0*/  ISETP.NE.U32.AND P5, PT, R128, RZ, PT ;  /* 0x000000ff8000720c */ /* 0x000fe40003fa5070 */
[----:B------:R-:W-:Y:S02]  /*94d0*/  IADD3 R124, P2, PT, R66, UR74, RZ ;  /* 0x0000004a427c7c10 */ /* 0x000fe4000ff5e0ff */
[----:B------:R-:W-:Y:S02]  /*94e0*/  SEL R127, R125, RZ, P1 ;  /* 0x000000ff7d7f7207 */ /* 0x000fe40000800000 */
[----:B------:R-:W-:-:S02]  /*94f0*/  IADD3 R126, P6, PT, R100, UR74, RZ ;  /* 0x0000004a647e7c10 */ /* 0x000fc4000ffde0ff */
[----:B------:R-:W-:Y:S02]  /*9500*/  IADD3.X R125, PT, PT, R65, UR37, RZ, P2, !PT ;  /* 0x00000025417d7c10 */ /* 0x000fe400097fe4ff */
[----:B------:R-:W-:Y:S02]  /*9510*/  ISETP.NE.U32.AND P2, PT, R127, RZ, PT ;  /* 0x000000ff7f00720c */ /* 0x000fe40003f45070 */
[----:B------:R-:W-:Y:S01]  /*9520*/  IADD3.X R127, PT, PT, R99, UR37, RZ, P6, !PT ;  /* 0x00000025637f7c10 */ /* 0x000fe2000b7fe4ff */
[----:B------:R2:W-:Y:S01]  /*9530*/  LDGSTS.E [R129+0x8], desc[UR38][R124.64], P4 ;  /* 0x000080007c817fae */ /* 0x0005e2000a1a1026 */
[----:B------:R-:W-:Y:S02]  /*9540*/  LOP3.LUT R150, R3, 0x16, RZ, 0xfc, !PT ;  /* 0x0000001603967812 */ /* 0x000fe400078efcff */
[----:B------:R-:W-:Y:S01]  /*9550*/  ISETP.GE.AND P6, PT, R239, UR32, PT ;  /* 0x00000020ef007c0c */ /* 0x000fe2000bfc6270 */
[----:B------:R3:W-:Y:S01]  /*9560*/  LDGSTS.E [R129+0x2000], desc[UR38][R126.64], P5 ;  /* 0x020000007e817fae */ /* 0x0007e2000a9a1026 */
[----:B------:R-:W-:-:S02]  /*9570*/  ISETP.GE.AND P3, PT, R150, UR32, PT ;  /* 0x0000002096007c0c */ /* 0x000fc4000bf66270 */
[----:B-1----:R-:W-:Y:S01]  /*9580*/  IADD3 R122, P5, PT, R98, UR74, RZ ;  /* 0x0000004a627a7c10 */ /* 0x002fe2000ffbe0ff */
[----:B------:R-:W1:Y:S01]  /*9590*/  S2R R150, SR_TID.X ;  /* 0x0000000000967919 */ /* 0x000e620000002100 */
[----:B------:R-:W-:Y:S02]  /*95a0*/  PLOP3.LUT P4, PT, PT, PT, UP4, 0x40, 0x4 ;  /* 0x000000000004781c */ /* 0x000fe40003f8e848 */
[----:B------:R-:W-:Y:S02]  /*95b0*/  SEL R128, RZ, 0x4, P3 ;  /* 0x00000004ff807807 */ /* 0x000fe40001800000 */
[----:B------:R-:W-:Y:S02]  /*95c0*/  ISETP.NE.U32.AND P1, PT, R149, RZ, PT ;  /* 0x000000ff9500720c */ /* 0x000fe40003f25070 */
[----:B------:R-:W-:Y:S02]  /*95d0*/  IADD3.X R123, PT, PT, R97, UR37, RZ, P5, !PT ;  /* 0x00000025617b7c10 */ /* 0x000fe4000affe4ff */
[----:B------:R-:W-:-:S02]  /*95e0*/  PLOP3.LUT P5, PT, PT, PT, UP4, 0x40, 0x4 ;  /* 0x000000000004781c */ /* 0x000fc40003fae848 */
[----:B------:R-:W-:Y:S02]  /*95f0*/  ISETP.GE.AND P3, PT, R238, UR32, PT ;  /* 0x00000020ee007c0c */ /* 0x000fe4000bf66270 */
[----:B------:R-:W-:Y:S02]  /*9600*/  SEL R149, RZ, 0x4, P6 ;  /* 0x00000004ff957807 */ /* 0x000fe40003000000 */
[----:B------:R-:W-:Y:S02]  /*9610*/  SEL R128, R128, RZ, P4 ;  /* 0x000000ff80807207 */ /* 0x000fe40002000000 */
[----:B------:R-:W-:Y:S01]  /*9620*/  PLOP3.LUT P4, PT, PT, PT, UP4, 0x40, 0x4 ;  /* 0x000000000004781c */ /* 0x000fe20003f8e848 */
[----:B------:R4:W-:Y:S01]  /*9630*/  LDGSTS.E [R129+0x2008], desc[UR38][R122.64], P1 ;  /* 0x020080007a817fae */ /* 0x0009e200089a1026 */
[----:B--2---:R-:W-:Y:S02]  /*9640*/  SEL R125, RZ, 0x4, P3 ;  /* 0x00000004ff7d7807 */ /* 0x004fe40001800000 */
[----:B------:R-:W-:-:S02]  /*9650*/  SEL R149, R149, RZ, P5 ;  /* 0x000000ff95957207 */ /* 0x000fc40002800000 */
[----:B------:R-:W-:Y:S02]  /*9660*/  IADD3 R124, P3, PT, R64, UR74, RZ ;  /* 0x0000004a407c7c10 */ /* 0x000fe4000ff7e0ff */
[----:B------:R-:W-:Y:S02]  /*9670*/  ISETP.NE.U32.AND P5, PT, R128, RZ, PT ;  /* 0x000000ff8000720c */ /* 0x000fe40003fa5070 */
[----:B---3--:R-:W-:Y:S02]  /*9680*/  SEL R127, R125, RZ, P4 ;  /* 0x000000ff7d7f7207 */ /* 0x008fe40002000000 */
[----:B------:R-:W-:Y:S02]  /*9690*/  IADD3 R126, P6, PT, R62, UR74, RZ ;  /* 0x0000004a3e7e7c10 */ /* 0x000fe4000ffde0ff */
[----:B------:R-:W-:Y:S02]  /*96a0*/  IADD3.X R125, PT, PT, R63, UR37, RZ, P3, !PT ;  /* 0x000000253f7d7c10 */ /* 0x000fe40009ffe4ff */
[----:B------:R-:W-:Y:S01]  /*96b0*/  ISETP.NE.U32.AND P3, PT, R149, RZ, PT ;  /* 0x000000ff9500720c */ /* 0x000fe20003f65070 */
[----:B------:R-:W-:Y:S01]  /*96c0*/  VIADD R149, R223, UR5 ;  /* 0x00000005df957c36 */ /* 0x000fe20008000000 */
[----:B------:R-:W-:-:S02]  /*96d0*/  ISETP.NE.U32.AND P4, PT, R127, RZ, PT ;  /* 0x000000ff7f00720c */ /* 0x000fc40003f85070 */
[----:B------:R-:W-:Y:S02]  /*96e0*/  IADD3.X R127, PT, PT, R61, UR37, RZ, P6, !PT ;  /* 0x000000253d7f7c10 */ /* 0x000fe4000b7fe4ff */
[----:B------:R-:W-:Y:S01]  /*96f0*/  ISETP.GE.AND P1, PT, R249, UR32, PT ;  /* 0x00000020f9007c0c */ /* 0x000fe2000bf26270 */
[----:B------:R2:W-:Y:S01]  /*9700*/  LDGSTS.E [R149], desc[UR38][R124.64], P2 ;  /* 0x000000007c957fae */ /* 0x0005e200091a1026 */
[----:B----4-:R-:W-:Y:S02]  /*9710*/  IADD3 R122, P2, PT, R96, UR74, RZ ;  /* 0x0000004a607a7c10 */ /* 0x010fe4000ff5e0ff */
[----:B------:R-:W-:Y:S01]  /*9720*/  ISETP.GE.AND P6, PT, R248, UR32, PT ;  /* 0x00000020f8007c0c */ /* 0x000fe2000bfc6270 */
[----:B------:R3:W-:Y:S01]  /*9730*/  LDGSTS.E [R149+0x8], desc[UR38][R126.64], P5 ;  /* 0x000080007e957fae */ /* 0x0007e2000a9a1026 */
[----:B------:R-:W-:Y:S02]  /*9740*/  PLOP3.LUT P5, PT, PT, PT, UP4, 0x40, 0x4 ;  /* 0x000000000004781c */ /* 0x000fe40003fae848 */
[----:B------:R-:W-:-:S02]  /*9750*/  SEL R128, RZ, 0x4, P1 ;  /* 0x00000004ff807807 */ /* 0x000fc40000800000 */
[----:B------:R-:W-:Y:S02]  /*9760*/  IADD3.X R123, PT, PT, R95, UR37, RZ, P2, !PT ;  /* 0x000000255f7b7c10 */ /* 0x000fe400097fe4ff */
[----:B------:R-:W-:Y:S02]  /*9770*/  PLOP3.LUT P2, PT, PT, PT, UP4, 0x40, 0x4 ;  /* 0x000000000004781c */ /* 0x000fe40003f4e848 */
[----:B------:R-:W-:Y:S01]  /*9780*/  ISETP.GE.AND P1, PT, R237, UR32, PT ;  /* 0x00000020ed007c0c */ /* 0x000fe2000bf26270 */
[----:B------:R-:W-:Y:S01]  /*9790*/  LDGSTS.E [R149+0x2000], desc[UR38][R122.64], P3 ;  /* 0x020000007a957fae */ /* 0x000fe200099a1026 */
[----:B------:R-:W-:Y:S02]  /*97a0*/  SEL R129, RZ, 0x4, P6 ;  /* 0x00000004ff817807 */ /* 0x000fe40003000000 */
[----:B------:R-:W-:Y:S02]  /*97b0*/  SEL R128, R128, RZ, P5 ;  /* 0x000000ff80807207 */ /* 0x000fe40002800000 */
[----:B------:R-:W-:-:S02]  /*97c0*/  PLOP3.LUT P5, PT, PT, PT, UP4, 0x40, 0x4 ;  /* 0x000000000004781c */ /* 0x000fc40003fae848 */
[----:B--2---:R-:W-:Y:S02]  /*97d0*/  SEL R125, RZ, 0x4, P1 ;  /* 0x00000004ff7d7807 */ /* 0x004fe40000800000 */
[----:B------:R-:W-:Y:S02]  /*97e0*/  SEL R129, R129, RZ, P2 ;  /* 0x000000ff81817207 */ /* 0x000fe40001000000 */
[----:B------:R-:W-:Y:S02]  /*97f0*/  ISETP.NE.U32.AND P2, PT, R128, RZ, PT ;  /* 0x000000ff8000720c */ /* 0x000fe40003f45070 */
[----:B------:R-:W-:Y:S02]  /*9800*/  IADD3 R124, P1, PT, R94, UR74, RZ ;  /* 0x0000004a5e7c7c10 */ /* 0x000fe4000ff3e0ff */
[----:B---3--:R-:W-:Y:S02]  /*9810*/  SEL R127, R125, RZ, P5 ;  /* 0x000000ff7d7f7207 */ /* 0x008fe40002800000 */
[----:B------:R-:W-:-:S02]  /*9820*/  IADD3 R126, P6, PT, R132, UR74, RZ ;  /* 0x0000004a847e7c10 */ /* 0x000fc4000ffde0ff */
[----:B------:R-:W-:Y:S02]  /*9830*/  IADD3.X R125, PT, PT, R93, UR37, RZ, P1, !PT ;  /* 0x000000255d7d7c10 */ /* 0x000fe40008ffe4ff */
[----:B------:R-:W-:Y:S01]  /*9840*/  ISETP.NE.U32.AND P5, PT, R129, RZ, PT ;  /* 0x000000ff8100720c */ /* 0x000fe20003fa5070 */
[----:B------:R-:W-:Y:S01]  /*9850*/  VIADD R129, R222, UR5 ;  /* 0x00000005de817c36 */ /* 0x000fe20008000000 */
[----:B------:R-:W-:Y:S01]  /*9860*/  ISETP.NE.U32.AND P1, PT, R127, RZ, PT ;  /* 0x000000ff7f00720c */ /* 0x000fe20003f25070 */
[----:B------:R2:W-:Y:S01]  /*9870*/  LDGSTS.E [R149+0x2008], desc[UR38][R124.64], P4 ;  /* 0x020080007c957fae */ /* 0x0005e2000a1a1026 */
[----:B------:R-:W-:Y:S02]  /*9880*/  IADD3.X R127, PT, PT, R131, UR37, RZ, P6, !PT ;  /* 0x00000025837f7c10 */ /* 0x000fe4000b7fe4ff */
[----:B------:R-:W-:Y:S02]  /*9890*/  PLOP3.LUT P3, PT, PT, PT, UP4, 0x40, 0x4 ;  /* 0x000000000004781c */ /* 0x000fe40003f6e848 */
[----:B-1----:R-:W-:Y:S01]  /*98a0*/  LOP3.LUT R150, R150, 0x3f, RZ, 0xc0, !PT ;  /* 0x0000003f96967812 */ /* 0x002fe200078ec0ff */
[----:B------:R1:W-:Y:S01]  /*98b0*/  LDGSTS.E [R129], desc[UR38][R126.64], P2 ;  /* 0x000000007e817fae */ /* 0x0003e200091a1026 */
[----:B------:R-:W-:-:S02]  /*98c0*/  ISETP.GE.AND P2, PT, R236, UR32, PT ;  /* 0x00000020ec007c0c */ /* 0x000fc4000bf46270 */
[----:B------:R-:W-:Y:S02]  /*98d0*/  LOP3.LUT R151, R2, 0x20, RZ, 0x3c, !PT ;  /* 0x0000002002977812 */ /* 0x000fe400078e3cff */
[----:B------:R-:W-:Y:S01]  /*98e0*/  SEL R128, RZ, 0x4, P2 ;  /* 0x00000004ff807807 */ /* 0x000fe20001000000 */
[----:B--2---:R-:W-:Y:S01]  /*98f0*/  VIADD R149, R221, UR5 ;  /* 0x00000005dd957c36 */ /* 0x004fe20008000000 */
[----:B------:R-:W-:Y:S02]  /*9900*/  IADD3 R124, P4, PT, R130, UR74, RZ ;  /* 0x0000004a827c7c10 */ /* 0x000fe4000ff9e0ff */
[----:B------:R-:W-:Y:S02]  /*9910*/  PLOP3.LUT P2, PT, PT, PT, UP4, 0x40, 0x4 ;  /* 0x000000000004781c */ /* 0x000fe40003f4e848 */
[----:B------:R-:W-:Y:S02]  /*9920*/  IADD3.X R125, PT, PT, R121, UR37, RZ, P4, !PT ;  /* 0x00000025797d7c10 */ /* 0x000fe4000a7fe4ff */
[----:B-1----:R-:W-:-:S02]  /*9930*/  IADD3 R126, P6, PT, R92, UR74, RZ ;  /* 0x0000004a5c7e7c10 */ /* 0x002fc4000ffde0ff */
[----:B------:R-:W-:Y:S01]  /*9940*/  ISETP.GE.AND P4, PT, R247, UR32, PT ;  /* 0x00000020f7007c0c */ /* 0x000fe2000bf86270 */
[----:B------:R1:W-:Y:S01]  /*9950*/  LDGSTS.E [R129+0x8], desc[UR38][R124.64], P5 ;  /* 0x000080007c817fae */ /* 0x0003e2000a9a1026 */
[----:B------:R-:W-:Y:S02]  /*9960*/  IADD3.X R127, PT, PT, R91, UR37, RZ, P6, !PT ;  /* 0x000000255b7f7c10 */ /* 0x000fe4000b7fe4ff */
[----:B------:R-:W-:Y:S02]  /*9970*/  ISETP.GE.AND P6, PT, R246, UR32, PT ;  /* 0x00000020f6007c0c */ /* 0x000fe4000bfc6270 */
[----:B------:R-:W-:Y:S01]  /*9980*/  SEL R122, RZ, 0x4, P4 ;  /* 0x00000004ff7a7807 */ /* 0x000fe20002000000 */
[----:B------:R-:W-:Y:S01]  /*9990*/  LDGSTS.E [R129+0x2000], desc[UR38][R126.64], P1 ;  /* 0x020000007e817fae */ /* 0x000fe200089a1026 */
[----:B------:R-:W-:Y:S02]  /*99a0*/  SEL R128, R128, RZ, P3 ;  /* 0x000000ff80807207 */ /* 0x000fe40001800000 */
[----:B------:R-:W-:-:S02]  /*99b0*/  PLOP3.LUT P3, PT, PT, PT, UP4, 0x40, 0x4 ;  /* 0x000000000004781c */ /* 0x000fc40003f6e848 */
[----:B------:R-:W-:Y:S02]  /*99c0*/  SEL R123, RZ, 0x4, P6 ;  /* 0x00000004ff7b7807 */ /* 0x000fe40003000000 */
[----:B------:R-:W-:Y:S02]  /*99d0*/  ISETP.GE.AND P4, PT, R235, UR32, PT ;  /* 0x00000020eb007c0c */ /* 0x000fe4000bf86270 */
[----:B------:R-:W-:Y:S02]  /*99e0*/  SEL R122, R122, RZ, P2 ;  /* 0x000000ff7a7a7207 */ /* 0x000fe40001000000 */
[----:B------:R-:W-:Y:S02]  /*99f0*/  ISETP.NE.U32.AND P2, PT, R128, RZ, PT ;  /* 0x000000ff8000720c */ /* 0x000fe40003f45070 */
[----:B------:R-:W-:Y:S02]  /*9a00*/  SEL R123, R123, RZ, P3 ;  /* 0x000000ff7b7b7207 */ /* 0x000fe40001800000 */
[----:B------:R-:W-:-:S02]  /*9a10*/  SEL R128, RZ, 0x4, P4 ;  /* 0x00000004ff807807 */ /* 0x000fc40002000000 */
[----:B------:R-:W-:Y:S02]  /*9a20*/  ISETP.NE.U32.AND P3, PT, R122, RZ, PT ;  /* 0x000000ff7a00720c */ /* 0x000fe40003f65070 */
[----:B------:R-:W-:Y:S02]  /*9a30*/  IADD3 R122, P4, PT, R90, UR74, RZ ;  /* 0x0000004a5a7a7c10 */ /* 0x000fe4000ff9e0ff */
[----:B------:R-:W-:Y:S02]  /*9a40*/  PLOP3.LUT P6, PT, PT, PT, UP4, 0x40, 0x4 ;  /* 0x000000000004781c */ /* 0x000fe40003fce848 */
[----:B------:R-:W-:Y:S02]  /*9a50*/  ISETP.NE.U32.AND P5, PT, R123, RZ, PT ;  /* 0x000000ff7b00720c */ /* 0x000fe40003fa5070 */
[----:B------:R-:W-:Y:S02]  /*9a60*/  IADD3.X R123, PT, PT, R89, UR37, RZ, P4, !PT ;  /* 0x00000025597b7c10 */ /* 0x000fe4000a7fe4ff */
[----:B------:R-:W-:-:S02]  /*9a70*/  SEL R128, R128, RZ, P6 ;  /* 0x000000ff80807207 */ /* 0x000fc40003000000 */
[----:B------:R-:W-:Y:S01]  /*9a80*/  ISETP.GE.AND P4, PT, R234, UR32, PT ;  /* 0x00000020ea007c0c */ /* 0x000fe2000bf86270 */
[----:B------:R2:W-:Y:S01]  /*9a90*/  LDGSTS.E [R129+0x2008], desc[UR38][R122.64], P2 ;  /* 0x020080007a817fae */ /* 0x0005e200091a1026 */
[----:B------:R-:W-:Y:S02]  /*9aa0*/  ISETP.NE.U32.AND P6, PT, R128, RZ, PT ;  /* 0x000000ff8000720c */ /* 0x000fe40003fc5070 */
[----:B------:R-:W-:Y:S02]  /*9ab0*/  PLOP3.LUT P2, PT, PT, PT, UP4, 0x40, 0x4 ;  /* 0x000000000004781c */ /* 0x000fe40003f4e848 */
[----:B------:R-:W-:Y:S02]  /*9ac0*/  SEL R128, RZ, 0x4, P4 ;  /* 0x00000004ff807807 */ /* 0x000fe40002000000 */
[----:B-1----:R-:W-:Y:S02]  /*9ad0*/  IADD3 R124, P1, PT, R120, UR74, RZ ;  /* 0x0000004a787c7c10 */ /* 0x002fe4000ff3e0ff */
[----:B------:R-:W-:Y:S01]  /*9ae0*/  ISETP.GE.AND P4, PT, R150, UR32, PT ;  /* 0x0000002096007c0c */ /* 0x000fe2000bf86270 */
[----:B------:R-:W-:Y:S01]  /*9af0*/  UIADD3 UR32, UPT, UPT, UR32, -0x40, URZ ;  /* 0xffffffc020207890 */ /* 0x000fe2000fffe0ff */
[----:B------:R-:W-:Y:S01]  /*9b00*/  SEL R128, R128, RZ, P2 ;  /* 0x000000ff80807207 */ /* 0x000fe20001000000 */
[----:B--2---:R-:W-:Y:S01]  /*9b10*/  VIADD R129, R2, UR5 ;  /* 0x0000000502817c36 */ /* 0x004fe20008000000 */
[----:B------:R-:W-:-:S02]  /*9b20*/  IADD3.X R125, PT, PT, R119, UR37, RZ, P1, !PT ;  /* 0x00000025777d7c10 */ /* 0x000fc40008ffe4ff */
[----:B------:R-:W-:Y:S02]  /*9b30*/  PLOP3.LUT P2, PT, PT, PT, UP4, 0x40, 0x4 ;  /* 0x000000000004781c */ /* 0x000fe40003f4e848 */
[----:B------:R-:W-:Y:S01]  /*9b40*/  SEL R150, RZ, 0x4, P4 ;  /* 0x00000004ff967807 */ /* 0x000fe20002000000 */
[----:B------:R1:W-:Y:S01]  /*9b50*/  LDGSTS.E [R149], desc[UR38][R124.64], P3 ;  /* 0x000000007c957fae */ /* 0x0003e200099a1026 */
[----:B------:R-:W-:Y:S02]  /*9b60*/  IADD3 R126, P1, PT, R118, UR74, RZ ;  /* 0x0000004a767e7c10 */ /* 0x000fe4000ff3e0ff */
[----:B------:R-:W-:Y:S02]  /*9b70*/  SEL R150, R150, RZ, P2 ;  /* 0x000000ff96967207 */ /* 0x000fe40001000000 */
[----:B------:R-:W-:Y:S02]  /*9b80*/  IADD3.X R127, PT, PT, R117, UR37, RZ, P1, !PT ;  /* 0x00000025757f7c10 */ /* 0x000fe40008ffe4ff */
[----:B------:R-:W-:-:S02]  /*9b90*/  ISETP.NE.U32.AND P1, PT, R128, RZ, PT ;  /* 0x000000ff8000720c */ /* 0x000fc40003f25070 */
[----:B------:R-:W-:Y:S01]  /*9ba0*/  IADD3 R122, P2, PT, R88, UR74, RZ ;  /* 0x0000004a587a7c10 */ /* 0x000fe2000ff5e0ff */
[----:B------:R2:W-:Y:S01]  /*9bb0*/  LDGSTS.E [R149+0x8], desc[UR38][R126.64], P5 ;  /* 0x000080007e957fae */ /* 0x0005e2000a9a1026 */
[----:B------:R-:W-:Y:S02]  /*9bc0*/  ISETP.NE.U32.AND P3, PT, R150, RZ, PT ;  /* 0x000000ff9600720c */ /* 0x000fe40003f65070 */
[----:B-1----:R-:W-:Y:S01]  /*9bd0*/  IADD3 R124, P4, PT, R86, UR74, RZ ;  /* 0x0000004a567c7c10 */ /* 0x002fe2000ff9e0ff */
[----:B------:R-:W-:Y:S01]  /*9be0*/  UIADD3 UR74, UP5, UPT, UR74, UR71, URZ ;  /* 0x000000474a4a7290 */ /* 0x000fe2000ffbe0ff */
[----:B------:R-:W-:Y:S02]  /*9bf0*/  IADD3.X R123, PT, PT, R87, UR37, RZ, P2, !PT ;  /* 0x00000025577b7c10 */ /* 0x000fe400097fe4ff */
[----:B------:R-:W-:Y:S01]  /*9c00*/  IADD3.X R125, PT, PT, R85, UR37, RZ, P4, !PT ;  /* 0x00000025557d7c10 */ /* 0x000fe2000a7fe4ff */
[----:B------:R-:W-:Y:S01]  /*9c10*/  UIADD3.X UR37, UPT, UPT, UR37, UR70, URZ, UP5, !UPT ;  /* 0x0000004625257290 */ /* 0x000fe2000affe4ff */
[----:B------:R-:W-:Y:S01]  /*9c20*/  LOP3.LUT R128, R2, 0x60, RZ, 0x3c, !PT ;  /* 0x0000006002807812 */ /* 0x000fe200078e3cff */
[----:B------:R1:W-:Y:S01]  /*9c30*/  LDGSTS.E [R149+0x2000], desc[UR38][R122.64], P6 ;  /* 0x020000007a957fae */ /* 0x0003e2000b1a1026 */
[----:B--2---:R-:W-:-:S03]  /*9c40*/  IADD3 R126, P2, PT, R60, UR72, RZ ;  /* 0x000000483c7e7c10 */ /* 0x004fc6000ff5e0ff */
[----:B------:R2:W-:Y:S01]  /*9c50*/  LDGSTS.E [R149+0x2008], desc[UR38][R124.64], P1 ;  /* 0x020080007c957fae */ /* 0x0005e200089a1026 */
[----:B------:R-:W-:-:S03]  /*9c60*/  IADD3.X R127, PT, PT, R59, UR36, RZ, P2, !PT ;  /* 0x000000243b7f7c10 */ /* 0x000fc600097fe4ff */
[----:B------:R-:W0:Y:S01]  /*9c70*/  LDGDEPBAR ;  /* 0x00000000000079af */ /* 0x000e220000000000 */
[----:B-1----:R-:W-:-:S03]  /*9c80*/  IADD3 R122, P4, PT, R52, UR72, RZ ;  /* 0x00000048347a7c10 */ /* 0x002fc6000ff9e0ff */
[----:B------:R1:W-:Y:S01]  /*9c90*/  LDGSTS.E [R129+0xc000], desc[UR38][R126.64], P3 ;  /* 0x0c0000007e817fae */ /* 0x0003e200099a1026 */
[----:B--2---:R-:W-:Y:S01]  /*9ca0*/  IADD3 R124, P1, PT, R44, UR72, RZ ;  /* 0x000000482c7c7c10 */ /* 0x004fe2000ff3e0ff */
[----:B------:R-:W-:Y:S01]  /*9cb0*/  VIADD R149, R151, UR5 ;  /* 0x0000000597957c36 */ /* 0x000fe20008000000 */
[----:B------:R-:W-:Y:S02]  /*9cc0*/  IADD3.X R123, PT, PT, R51, UR36, RZ, P4, !PT ;  /* 0x00000024337b7c10 */ /* 0x000fe4000a7fe4ff */
[----:B------:R-:W-:Y:S02]  /*9cd0*/  IADD3.X R125, PT, PT, R43, UR36, RZ, P1, !PT ;  /* 0x000000242b7d7c10 */ /* 0x000fe40008ffe4ff */
[----:B------:R-:W-:Y:S01]  /*9ce0*/  LOP3.LUT R151, R2, 0x40, RZ, 0x3c, !PT ;  /* 0x0000004002977812 */ /* 0x000fe200078e3cff */
[----:B------:R2:W-:Y:S01]  /*9cf0*/  LDGSTS.E [R129+0xc400], desc[UR38][R122.64], P3 ;  /* 0x0c4000007a817fae */ /* 0x0005e200099a1026 */
[----:B-1----:R-:W-:-:S03]  /*9d00*/  IADD3 R126, P2, PT, R36, UR72, RZ ;  /* 0x00000048247e7c10 */ /* 0x002fc6000ff5e0ff */
[----:B------:R1:W-:Y:S01]  /*9d10*/  LDGSTS.E [R129+0xc800], desc[UR38][R124.64], P3 ;  /* 0x0c8000007c817fae */ /* 0x0003e200099a1026 */
[----:B------:R-:W-:-:S05]  /*9d20*/  IADD3.X R127, PT, PT, R35, UR36, RZ, P2, !PT ;  /* 0x00000024237f7c10 */ /* 0x000fca00097fe4ff */
[----:B------:R3:W-:Y:S01]  /*9d30*/  LDGSTS.E [R129+0xcc00], desc[UR38][R126.64], P3 ;  /* 0x0cc000007e817fae */ /* 0x0007e200099a1026 */
[----:B--2---:R-:W-:Y:S02]  /*9d40*/  IADD3 R122, P1, PT, R28, UR72, RZ ;  /* 0x000000481c7a7c10 */ /* 0x004fe4000ff3e0ff */
[----:B-1----:R-:W-:Y:S02]  /*9d50*/  IADD3 R124, P2, PT, R20, UR72, RZ ;  /* 0x00000048147c7c10 */ /* 0x002fe4000ff5e0ff */
[----:B------:R-:W-:Y:S02]  /*9d60*/  IADD3.X R123, PT, PT, R27, UR36, RZ, P1, !PT ;  /* 0x000000241b7b7c10 */ /* 0x000fe40008ffe4ff */
[----:B------:R-:W-:Y:S02]  /*9d70*/  IADD3.X R125, PT, PT, R19, UR36, RZ, P2, !PT ;  /* 0x00000024137d7c10 */ /* 0x000fe400097fe4ff */
[----:B---3--:R-:W-:Y:S01]  /*9d80*/  IADD3 R126, P1, PT, R12, UR72, RZ ;  /* 0x000000480c7e7c10 */ /* 0x008fe2000ff3e0ff */
[----:B------:R1:W-:Y:S03]  /*9d90*/  LDGSTS.E [R129+0xd000], desc[UR38][R122.64], P3 ;  /* 0x0d0000007a817fae */ /* 0x0003e600099a1026 */
[----:B------:R-:W-:Y:S01]  /*9da0*/  IADD3.X R127, PT, PT, R11, UR36, RZ, P1, !PT ;  /* 0x000000240b7f7c10 */ /* 0x000fe20008ffe4ff */
[----:B------:R2:W-:Y:S04]  /*9db0*/  LDGSTS.E [R129+0xd400], desc[UR38][R124.64], P3 ;  /* 0x0d4000007c817fae */ /* 0x0005e800099a1026 */
[----:B------:R3:W-:Y:S01]  /*9dc0*/  LDGSTS.E [R129+0xd800], desc[UR38][R126.64], P3 ;  /* 0x0d8000007e817fae */ /* 0x0007e200099a1026 */
[----:B-1----:R-:W-:-:S02]  /*9dd0*/  IADD3 R122, P2, PT, R4, UR72, RZ ;  /* 0x00000048047a7c10 */ /* 0x002fc4000ff5e0ff */
[----:B--2---:R-:W-:Y:S02]  /*9de0*/  IADD3 R124, P1, PT, R58, UR72, RZ ;  /* 0x000000483a7c7c10 */ /* 0x004fe4000ff3e0ff */
[----:B------:R-:W-:Y:S02]  /*9df0*/  IADD3.X R123, PT, PT, R133, UR36, RZ, P2, !PT ;  /* 0x00000024857b7c10 */ /* 0x000fe400097fe4ff */
[----:B---3--:R-:W-:Y:S02]  /*9e00*/  IADD3 R126, P2, PT, R50, UR72, RZ ;  /* 0x00000048327e7c10 */ /* 0x008fe4000ff5e0ff */
[----:B------:R-:W-:Y:S01]  /*9e10*/  IADD3.X R125, PT, PT, R57, UR36, RZ, P1, !PT ;  /* 0x00000024397d7c10 */ /* 0x000fe20008ffe4ff */
[----:B------:R1:W-:Y:S01]  /*9e20*/  LDGSTS.E [R129+0xdc00], desc[UR38][R122.64], P3 ;  /* 0x0dc000007a817fae */ /* 0x0003e200099a1026 */
[----:B------:R-:W-:-:S03]  /*9e30*/  IADD3.X R127, PT, PT, R49, UR36, RZ, P2, !PT ;  /* 0x00000024317f7c10 */ /* 0x000fc600097fe4ff */
[----:B------:R2:W-:Y:S04]  /*9e40*/  LDGSTS.E [R149+0xc100], desc[UR38][R124.64], P3 ;  /* 0x0c1000007c957fae */ /* 0x0005e800099a1026 */
[----:B------:R3:W-:Y:S01]  /*9e50*/  LDGSTS.E [R149+0xc500], desc[UR38][R126.64], P3 ;  /* 0x0c5000007e957fae */ /* 0x0007e200099a1026 */
[----:B-1----:R-:W-:Y:S01]  /*9e60*/  IADD3 R122, P1, PT, R42, UR72, RZ ;  /* 0x000000482a7a7c10 */ /* 0x002fe2000ff3e0ff */
[----:B------:R-:W-:Y:S01]  /*9e70*/  VIADD R129, R151, UR5 ;  /* 0x0000000597817c36 */ /* 0x000fe20008000000 */
[----:B--2---:R-:W-:Y:S02]  /*9e80*/  IADD3 R124, P2, PT, R34, UR72, RZ ;  /* 0x00000048227c7c10 */ /* 0x004fe4000ff5e0ff */
[----:B------:R-:W-:Y:S02]  /*9e90*/  IADD3.X R123, PT, PT, R41, UR36, RZ, P1, !PT ;  /* 0x00000024297b7c10 */ /* 0x000fe40008ffe4ff */
[----:B---3--:R-:W-:-:S02]  /*9ea0*/  IADD3 R126, P1, PT, R26, UR72, RZ ;  /* 0x000000481a7e7c10 */ /* 0x008fc4000ff3e0ff */
[----:B------:R-:W-:Y:S01]  /*9eb0*/  IADD3.X R125, PT, PT, R33, UR36, RZ, P2, !PT ;  /* 0x00000024217d7c10 */ /* 0x000fe200097fe4ff */
[----:B------:R1:W-:Y:S01]  /*9ec0*/  LDGSTS.E [R149+0xc900], desc[UR38][R122.64], P3 ;  /* 0x0c9000007a957fae */ /* 0x0003e200099a1026 */
[----:B------:R-:W-:-:S03]  /*9ed0*/  IADD3.X R127, PT, PT, R25, UR36, RZ, P1, !PT ;  /* 0x00000024197f7c10 */ /* 0x000fc60008ffe4ff */
[----:B------:R2:W-:Y:S04]  /*9ee0*/  LDGSTS.E [R149+0xcd00], desc[UR38][R124.64], P3 ;  /* 0x0cd000007c957fae */ /* 0x0005e800099a1026 */
[----:B------:R3:W-:Y:S01]  /*9ef0*/  LDGSTS.E [R149+0xd100], desc[UR38][R126.64], P3 ;  /* 0x0d1000007e957fae */ /* 0x0007e200099a1026 */
[----:B-1----:R-:W-:Y:S02]  /*9f00*/  IADD3 R122, P2, PT, R18, UR72, RZ ;  /* 0x00000048127a7c10 */ /* 0x002fe4000ff5e0ff */
        /* <DEDUP_REMOVED lines=11> */
[----:B---3--:R-:W-:Y:S01]  /*9fc0*/  IADD3 R126, P1, PT, R40, UR72, RZ ;  /* 0x00000048287e7c10 */ /* 0x008fe2000ff3e0ff */
[----:B------:R-:W-:Y:S01]  /*9fd0*/  VIADD R149, R128, UR5 ;  /* 0x0000000580957c36 */ /* 0x000fe20008000000 */
[----:B------:R-:W-:Y:S01]  /*9fe0*/  IADD3.X R125, PT, PT, R47, UR36, RZ, P2, !PT ;  /* 0x000000242f7d7c10 */ /* 0x000fe200097fe4ff */
[----:B------:R1:W-:Y:S01]  /*9ff0*/  LDGSTS.E [R129+0xc200], desc[UR38][R122.64], P3 ;  /* 0x0c2000007a817fae */ /* 0x0003e200099a1026 */
[----:B------:R-:W-:Y:S01]  /*a000*/  IADD3.X R127, PT, PT, R39, UR36, RZ, P1, !PT ;  /* 0x00000024277f7c10 */ /* 0x000fe20008ffe4ff */
[----:B------:R-:W-:Y:S01]  /*a010*/  USEL UR5, URZ, 0x1, !UP3 ;  /* 0x00000001ff057887 */ /* 0x000fe2000d800000 */
[----:B------:R-:W-:Y:S01]  /*a020*/  IADD3 R128, P4, PT, R138, UR72, RZ ;  /* 0x000000488a807c10 */ /* 0x000fe2000ff9e0ff */
[----:B------:R2:W-:Y:S01]  /*a030*/  LDGSTS.E [R129+0xc600], desc[UR38][R124.64], P3 ;  /* 0x0c6000007c817fae */ /* 0x0005e200099a1026 */
[----:B------:R-:W-:-:S02]  /*a040*/  UISETP.NE.U32.AND UP3, UPT, UR69, UR6, UPT ;  /* 0x000000064500728c */ /* 0x000fc4000bf65070 */
[----:B------:R-:W-:Y:S01]  /*a050*/  ULOP3.LUT UR5, UR7, UR5, URZ, 0x3c, !UPT ;  /* 0x0000000507057292 */ /* 0x000fe2000f8e3cff */
[----:B------:R3:W-:Y:S01]  /*a060*/  LDGSTS.E [R129+0xca00], desc[UR38][R126.64], P3 ;  /* 0x0ca000007e817fae */ /* 0x0007e200099a1026 */
[----:B-1----:R-:W-:Y:S02]  /*a070*/  IADD3 R122, P2, PT, R32, UR72, RZ ;  /* 0x00000048207a7c10 */ /* 0x002fe4000ff5e0ff */
        /* <DEDUP_REMOVED lines=23> */
[----:B------:R-:W-:Y:S02]  /*a1f0*/  IADD3.X R127, PT, PT, R29, UR36, RZ, P2, !PT ;  /* 0x000000241d7f7c10 */ /* 0x000fe400097fe4ff */
[----:B------:R-:W-:Y:S01]  /*a200*/  IADD3.X R129, PT, PT, R139, UR36, RZ, P4, !PT ;  /* 0x000000248b817c10 */ /* 0x000fe2000a7fe4ff */
[----:B------:R2:W-:Y:S04]  /*a210*/  LDGSTS.E [R149+0xcb00], desc[UR38][R124.64], P3 ;  /* 0x0cb000007c957fae */ /* 0x0005e800099a1026 */
[----:B------:R3:W-:Y:S01]  /*a220*/  LDGSTS.E [R149+0xcf00], desc[UR38][R126.64], P3 ;  /* 0x0cf000007e957fae */ /* 0x0007e200099a1026 */
[----:B-1----:R-:W-:-:S02]  /*a230*/  IADD3 R122, P1, PT, R22, UR72, RZ ;  /* 0x00000048167a7c10 */ /* 0x002fc4000ff3e0ff */
[----:B--2---:R-:W-:Y:S02]  /*a240*/  IADD3 R124, P2, PT, R14, UR72, RZ ;  /* 0x000000480e7c7c10 */ /* 0x004fe4000ff5e0ff */
[----:B------:R-:W-:Y:S02]  /*a250*/  IADD3.X R123, PT, PT, R21, UR36, RZ, P1, !PT ;  /* 0x00000024157b7c10 */ /* 0x000fe40008ffe4ff */
[----:B---3--:R-:W-:Y:S01]  /*a260*/  IADD3 R126, P1, PT, R6, UR72, RZ ;  /* 0x00000048067e7c10 */ /* 0x008fe2000ff3e0ff */
[----:B------:R-:W-:Y:S01]  /*a270*/  UIADD3 UR72, UP4, UPT, UR72, UR73, URZ ;  /* 0x0000004948487290 */ /* 0x000fe2000ff9e0ff */
[----:B------:R-:W-:Y:S01]  /*a280*/  IADD3.X R125, PT, PT, R13, UR36, RZ, P2, !PT ;  /* 0x000000240d7d7c10 */ /* 0x000fe200097fe4ff */
[----:B------:R1:W-:Y:S01]  /*a290*/  LDGSTS.E [R149+0xd300], desc[UR38][R122.64], P3 ;  /* 0x0d3000007a957fae */ /* 0x0003e200099a1026 */
[----:B------:R-:W-:Y:S01]  /*a2a0*/  IADD3.X R127, PT, PT, R5, UR36, RZ, P1, !PT ;  /* 0x00000024057f7c10 */ /* 0x000fe20008ffe4ff */
[----:B------:R-:W-:Y:S02]  /*a2b0*/  UIADD3.X UR36, UPT, UPT, UR36, UR75, URZ, UP4, !UPT ;  /* 0x0000004b24247290 */ /* 0x000fe4000a7fe4ff */
[----:B------:R2:W-:Y:S04]  /*a2c0*/  LDGSTS.E [R149+0xd700], desc[UR38][R124.64], P3 ;  /* 0x0d7000007c957fae */ /* 0x0005e800099a1026 */
[----:B------:R2:W-:Y:S04]  /*a2d0*/  LDGSTS.E [R149+0xdb00], desc[UR38][R126.64], P3 ;  /* 0x0db000007e957fae */ /* 0x0005e800099a1026 */
[----:B------:R2:W-:Y:S01]  /*a2e0*/  LDGSTS.E [R149+0xdf00], desc[UR38][R128.64], P3 ;  /* 0x0df0000080957fae */ /* 0x0005e200099a1026 */
[----:B-1----:R-:W-:-:S03]  /*a2f0*/  IMAD.U32 R122, RZ, RZ, UR7 ;  /* 0x00000007ff7a7e24 */ /* 0x002fc6000f8e00ff */
[----:B------:R-:W0:Y:S01]  /*a300*/  LDGDEPBAR ;  /* 0x00000000000079af */ /* 0x000e220000000000 */
[----:B------:R-:W-:Y:S05]  /*a310*/  BRA.U UP3, `(.L_x_10) ;  /* 0xffffffe103607547 */ /* 0x000fea000b83ffff */
.L_x_7:
[----:B------:R-:W-:Y:S05]  /*a320*/  BRA.U !UP2, `(.L_x_11) ;  /* 0x000000010a107547 */ /* 0x000fea000b800000 */
[----:B------:R-:W-:-:S06]  /*a330*/  USHF.L.U32 UR7, UR7, 0x1f, URZ ;  /* 0x0000001f07077899 */ /* 0x000fcc00080006ff */
[----:B------:R-:W-:-:S04]  /*a340*/  IMAD.U32 R0, RZ, RZ, UR7 ;  /* 0x00000007ff007e24 */ /* 0x000fc8000f8e00ff */
[----:B------:R-:W1:Y:S02]  /*a350*/  SYNCS.PHASECHK.TRANS64.TRYWAIT P1, [UR28], R0 ;  /* 0x00000000ff0075a7 */ /* 0x000e64000802111c */
[----:B-1----:R-:W-:Y:S05]  /*a360*/  @!P1 BRA `(.L_x_12) ;  /* 0x00000010007c9947 */ /* 0x002fea0003800000 */
.L_x_11:
[----:B------:R-:W-:-:S04]  /*a370*/  DEPBAR.LE SB0, 0x0 ;  /* 0x000080000000791a */ /* 0x000fc80000000000 */
[----:B------:R-:W-:Y:S06]  /*a380*/  BAR.SYNC.DEFER_BLOCKING 0x0 ;  /* 0x0000000000007b1d */ /* 0x000fec0000010000 */
[----:B------:R-:W1:Y:S01]  /*a390*/  LDCU.128 UR8, c[0x0][0x390] ;  /* 0x00007200ff0877ac */ /* 0x000e620008000c00 */
[----:B------:R-:W4:Y:S01]  /*a3a0*/  S2R R2, SR_TID.X ;  /* 0x0000000000027919 */ /* 0x000f220000002100 */
[----:B------:R-:W5:Y:S01]  /*a3b0*/  LDCU UR4, c[0x0][0x3b4] ;  /* 0x00007680ff0477ac */ /* 0x000f620008000800 */
[----:B------:R-:W2:Y:S01]  /*a3c0*/  LDCU UR5, c[0x0][0x3b8] ;  /* 0x00007700ff0577ac */ /* 0x000ea20008000800 */
[----:B------:R-:W3:Y:S02]  /*a3d0*/  @!P0 SYNCS.CCTL.IV [UR29+0x18000] ;  /* 0x01800000ff0089b1 */ /* 0x000ee4000800001d */
[----:B---3--:R-:W-:Y:S06]  /*a3e0*/  BAR.SYNC.DEFER_BLOCKING 0x0 ;  /* 0x0000000000007b1d */ /* 0x008fec0000010000 */
[----:B------:R-:W-:Y:S01]  /*a3f0*/  LDTM.16dp32bit_t0_t15.x32 R4, tmem[UR26] ;  /* 0x0000001a000479ee */ /* 0x000fe20008a80000 */
[----:B------:R-:W3:Y:S01]  /*a400*/  LDTM.16dp32bit_t16_t31.x32 R4, tmem[UR26+0x20] ;  /* 0x0000201a000479ee */ /* 0x000ee20008aa0000 */
[----:B----4-:R-:W-:-:S02]  /*a410*/  IMAD.SHL.U32 R0, R2, 0x80, RZ ;  /* 0x0000008002007824 */ /* 0x010fc400078e00ff */
[C---:B------:R-:W-:Y:S02]  /*a420*/  IMAD.SHL.U32 R40, R2.reuse, 0x10, RZ ;  /* 0x0000001002287824 */ /* 0x040fe400078e00ff */
[----:B------:R-:W-:Y:S01]  /*a430*/  IMAD.SHL.U32 R2, R2, 0x8, RZ ;  /* 0x0000000802027824 */ /* 0x000fe200078e00ff */
[----:B------:R-:W-:Y:S02]  /*a440*/  LOP3.LUT R3, R0, 0x800, RZ, 0xc0, !PT ;  /* 0x0000080000037812 */ /* 0x000fe400078ec0ff */
[----:B------:R-:W-:Y:S02]  /*a450*/  LOP3.LUT R0, R40, 0xf0, RZ, 0xc0, !PT ;  /* 0x000000f028007812 */ /* 0x000fe400078ec0ff */
[----:B------:R-:W-:Y:S01]  /*a460*/  LOP3.LUT R2, R2, 0x300, RZ, 0xc0, !PT ;  /* 0x0000030002027812 */ /* 0x000fe200078ec0ff */
[----:B------:R-:W4:Y:S01]  /*a470*/  @!P0 SYNCS.CCTL.IV [UR29+0x18008] ;  /* 0x01800800ff0089b1 */ /* 0x000f22000800001d */
[----:B------:R-:W-:Y:S01]  /*a480*/  IADD3 R3, PT, PT, R0, UR29, R3 ;  /* 0x0000001d00037c10 */ /* 0x000fe2000fffe003 */
[----:B------:R-:W-:Y:S01]  /*a490*/  NOP ;  /* 0x0000000000007918 */ /* 0x000fe20000000000 */
[----:B------:R-:W-:-:S02]  /*a4a0*/  LOP3.LUT R40, R40, 0x7f0, RZ, 0xc0, !PT ;  /* 0x000007f028287812 */ /* 0x000fc400078ec0ff */
[----:B-1----:R-:W-:Y:S01]  /*a4b0*/  ISETP.GE.AND P0, PT, R219, UR10, PT ;  /* 0x0000000adb007c0c */ /* 0x002fe2000bf06270 */
[----:B------:R-:W-:Y:S02]  /*a4c0*/  IMAD.IADD R0, R2, 0x1, R3 ;  /* 0x0000000102007824 */ /* 0x000fe400078e0203 */
[----:B---3--:R-:W-:Y:S01]  /*a4d0*/  IMAD.MOV.U32 R36, RZ, RZ, R4 ;  /* 0x000000ffff247224 */ /* 0x008fe200078e0004 */
[----:B------:R-:W-:Y:S01]  /*a4e0*/  ISETP.LT.AND P5, PT, R218, UR11, !P0 ;  /* 0x0000000bda007c0c */ /* 0x000fe2000c7a1270 */
[----:B------:R-:W-:Y:S01]  /*a4f0*/  IMAD.MOV.U32 R4, RZ, RZ, R5 ;  /* 0x000000ffff047224 */ /* 0x000fe200078e0005 */
[----:B------:R-:W-:Y:S01]  /*a500*/  ISETP.LT.AND P1, PT, R217, UR11, !P0 ;  /* 0x0000000bd9007c0c */ /* 0x000fe2000c721270 */
[----:B------:R-:W-:Y:S01]  /*a510*/  IMAD.MOV.U32 R37, RZ, RZ, R6 ;  /* 0x000000ffff257224 */ /* 0x000fe200078e0006 */
[----:B------:R-:W-:Y:S01]  /*a520*/  ISETP.LT.AND P2, PT, R216, UR11, !P0 ;  /* 0x0000000bd8007c0c */ /* 0x000fe2000c741270 */
[----:B------:R-:W-:Y:S02]  /*a530*/  IMAD.MOV.U32 R5, RZ, RZ, R7 ;  /* 0x000000ffff057224 */ /* 0x000fe400078e0007 */
[----:B------:R-:W-:-:S02]  /*a540*/  IMAD.MOV.U32 R38, RZ, RZ, R8 ;  /* 0x000000ffff267224 */ /* 0x000fc400078e0008 */
[----:B------:R-:W-:Y:S02]  /*a550*/  IMAD.MOV.U32 R39, RZ, RZ, R10 ;  /* 0x000000ffff277224 */ /* 0x000fe400078e000a */
[----:B------:R-:W-:Y:S02]  /*a560*/  IMAD.MOV.U32 R6, RZ, RZ, R9 ;  /* 0x000000ffff067224 */ /* 0x000fe400078e0009 */
[----:B------:R-:W-:Y:S01]  /*a570*/  IMAD.MOV.U32 R7, RZ, RZ, R11 ;  /* 0x000000ffff077224 */ /* 0x000fe200078e000b */
[----:B----4-:R-:W-:Y:S01]  /*a580*/  STS.128 [R0], R36 ;  /* 0x0000002400007388 */ /* 0x010fe20000000c00 */
[----:B------:R-:W-:Y:S02]  /*a590*/  IMAD.MOV.U32 R8, RZ, RZ, R12 ;  /* 0x000000ffff087224 */ /* 0x000fe400078e000c */
[----:B------:R-:W-:Y:S01]  /*a5a0*/  IMAD.MOV.U32 R12, RZ, RZ, R13 ;  /* 0x000000ffff0c7224 */ /* 0x000fe200078e000d */
[----:B------:R-:W-:Y:S01]  /*a5b0*/  STS.128 [R0+0x400], R4 ;  /* 0x0004000400007388 */ /* 0x000fe20000000c00 */
[----:B------:R-:W-:-:S02]  /*a5c0*/  IMAD.MOV.U32 R9, RZ, RZ, R14 ;  /* 0x000000ffff097224 */ /* 0x000fc400078e000e */
[----:B------:R-:W-:Y:S01]  /*a5d0*/  IMAD.MOV.U32 R13, RZ, RZ, R15 ;  /* 0x000000ffff0d7224 */ /* 0x000fe200078e000f */
[----:B------:R-:W-:Y:S01]  /*a5e0*/  BAR.SYNC.DEFER_BLOCKING 0x0 ;  /* 0x0000000000007b1d */ /* 0x000fe20000010000 */
[----:B------:R-:W-:Y:S02]  /*a5f0*/  IMAD.MOV.U32 R10, RZ, RZ, R16 ;  /* 0x000000ffff0a7224 */ /* 0x000fe400078e0010 */
[----:B------:R-:W-:Y:S02]  /*a600*/  IMAD.MOV.U32 R11, RZ, RZ, R18 ;  /* 0x000000ffff0b7224 */ /* 0x000fe400078e0012 */
[----:B------:R-:W-:Y:S02]  /*a610*/  IMAD.MOV.U32 R14, RZ, RZ, R17 ;  /* 0x000000ffff0e7224 */ /* 0x000fe400078e0011 */
[----:B------:R-:W-:Y:S02]  /*a620*/  IMAD.MOV.U32 R15, RZ, RZ, R19 ;  /* 0x000000ffff0f7224 */ /* 0x000fe400078e0013 */
[----:B------:R-:W-:-:S02]  /*a630*/  IMAD.MOV.U32 R16, RZ, RZ, R20 ;  /* 0x000000ffff107224 */ /* 0x000fc400078e0014 */
[----:B------:R-:W-:Y:S02]  /*a640*/  IMAD.MOV.U32 R17, RZ, RZ, R22 ;  /* 0x000000ffff117224 */ /* 0x000fe400078e0016 */
[----:B------:R-:W-:Y:S02]  /*a650*/  IMAD.MOV.U32 R44, RZ, RZ, R21 ;  /* 0x000000ffff2c7224 */ /* 0x000fe400078e0015 */
[----:B------:R-:W-:Y:S02]  /*a660*/  IMAD.MOV.U32 R45, RZ, RZ, R23 ;  /* 0x000000ffff2d7224 */ /* 0x000fe400078e0017 */
[----:B------:R-:W-:Y:S02]  /*a670*/  IMAD.MOV.U32 R18, RZ, RZ, R24 ;  /* 0x000000ffff127224 */ /* 0x000fe400078e0018 */
[----:B------:R-:W-:Y:S02]  /*a680*/  IMAD.MOV.U32 R19, RZ, RZ, R26 ;  /* 0x000000ffff137224 */ /* 0x000fe400078e001a */
[----:B------:R-:W-:-:S02]  /*a690*/  IMAD.MOV.U32 R46, RZ, RZ, R25 ;  /* 0x000000ffff2e7224 */ /* 0x000fc400078e0019 */
[----:B------:R-:W-:Y:S01]  /*a6a0*/  IMAD.MOV.U32 R47, RZ, RZ, R27 ;  /* 0x000000ffff2f7224 */ /* 0x000fe200078e001b */
[----:B------:R-:W1:Y:S01]  /*a6b0*/  LDS.128 R36, [R40+UR29] ;  /* 0x0000001d28247984 */ /* 0x000e620008000c00 */
[----:B------:R-:W-:Y:S02]  /*a6c0*/  IMAD.MOV.U32 R24, RZ, RZ, R28 ;  /* 0x000000ffff187224 */ /* 0x000fe400078e001c */
[----:B------:R-:W-:Y:S01]  /*a6d0*/  IMAD.MOV.U32 R28, RZ, RZ, R29 ;  /* 0x000000ffff1c7224 */ /* 0x000fe200078e001d */
[----:B------:R-:W-:Y:S01]  /*a6e0*/  LDS.128 R4, [R40+UR29+0x800] ;  /* 0x0008001d28047984 */ /* 0x000fe20008000c00 */
[----:B------:R-:W-:Y:S02]  /*a6f0*/  IMAD.MOV.U32 R25, RZ, RZ, R30 ;  /* 0x000000ffff197224 */ /* 0x000fe400078e001e */
[----:B------:R-:W-:Y:S01]  /*a700*/  IMAD.MOV.U32 R29, RZ, RZ, R31 ;  /* 0x000000ffff1d7224 */ /* 0x000fe200078e001f */
[----:B------:R-:W-:Y:S01]  /*a710*/  BAR.SYNC.DEFER_BLOCKING 0x0 ;  /* 0x0000000000007b1d */ /* 0x000fe20000010000 */
[----:B------:R-:W-:-:S02]  /*a720*/  IMAD.MOV.U32 R26, RZ, RZ, R32 ;  /* 0x000000ffff1a7224 */ /* 0x000fc400078e0020 */
[----:B------:R-:W-:Y:S02]  /*a730*/  IMAD.MOV.U32 R27, RZ, RZ, R34 ;  /* 0x000000ffff1b7224 */ /* 0x000fe400078e0022 */
[----:B------:R-:W-:Y:S02]  /*a740*/  IMAD.MOV.U32 R30, RZ, RZ, R33 ;  /* 0x000000ffff1e7224 */ /* 0x000fe400078e0021 */
[----:B------:R-:W-:Y:S02]  /*a750*/  IMAD.MOV.U32 R31, RZ, RZ, R35 ;  /* 0x000000ffff1f7224 */ /* 0x000fe400078e0023 */
[----:B-----5:R-:W-:Y:S02]  /*a760*/  IMAD R219, R219, UR4, RZ ;  /* 0x00000004dbdb7c24 */ /* 0x020fe4000f8e02ff */
[----:B--2---:R-:W-:Y:S02]  /*a770*/  IMAD R218, R218, UR5, RZ ;  /* 0x00000005dada7c24 */ /* 0x004fe4000f8e02ff */
[----:B------:R-:W-:Y:S01]  /*a780*/  IMAD R217, R217, UR5, RZ ;  /* 0x00000005d9d97c24 */ /* 0x000fe2000f8e02ff */
[----:B------:R-:W-:Y:S01]  /*a790*/  LEA R35, P3, R219, UR8, 0x2 ;  /* 0x00000008db237c11 */ /* 0x000fe2000f8610ff */
[----:B------:R-:W-:-:S03]  /*a7a0*/  IMAD R216, R216, UR5, RZ ;  /* 0x00000005d8d87c24 */ /* 0x000fc6000f8e02ff */
[----:B------:R-:W-:Y:S02]  /*a7b0*/  LEA.HI.X.SX32 R219, R219, UR9, 0x2, P3 ;  /* 0x00000009dbdb7c11 */ /* 0x000fe400098f16ff */
[C---:B------:R-:W-:Y:S02]  /*a7c0*/  LEA R2, P6, R218.reuse, R35, 0x2 ;  /* 0x00000023da027211 */ /* 0x040fe400078c10ff */
[C---:B------:R-:W-:Y:S01]  /*a7d0*/  ISETP.LT.AND P3, PT, R215.reuse, UR11, !P0 ;  /* 0x0000000bd7007c0c */ /* 0x040fe2000c761270 */
[----:B------:R-:W-:Y:S01]  /*a7e0*/  IMAD R215, R215, UR5, RZ ;  /* 0x00000005d7d77c24 */ /* 0x000fe2000f8e02ff */
[----:B------:R-:W-:Y:S01]  /*a7f0*/  STS.128 [R0], R8 ;  /* 0x0000000800007388 */ /* 0x000fe20000000c00 */
[----:B------:R-:W-:-:S03]  /*a800*/  LEA.HI.X.SX32 R3, R218, R219, 0x2, P6 ;  /* 0x000000dbda037211 */ /* 0x000fc600030f16ff */
[----:B------:R-:W-:Y:S01]  /*a810*/  STS.128 [R0+0x400], R12 ;  /* 0x0004000c00007388 */ /* 0x000fe20000000c00 */
[----:B------:R-:W-:Y:S06]  /*a820*/  BAR.SYNC.DEFER_BLOCKING 0x0 ;  /* 0x0000000000007b1d */ /* 0x000fec0000010000 */
[----:B------:R-:W2:Y:S04]  /*a830*/  LDS.128 R20, [R40+UR29] ;  /* 0x0000001d28147984 */ /* 0x000ea80008000c00 */
[----:B------:R-:W-:Y:S01]  /*a840*/  LDS.128 R8, [R40+UR29+0x800] ;  /* 0x0008001d28087984 */ /* 0x000fe20008000c00 */
[----:B------:R-:W-:Y:S06]  /*a850*/  BAR.SYNC.DEFER_BLOCKING 0x0 ;  /* 0x0000000000007b1d */ /* 0x000fec0000010000 */
[----:B------:R-:W-:Y:S04]  /*a860*/  STS.128 [R0], R16 ;  /* 0x0000001000007388 */ /* 0x000fe80000000c00 */
[----:B------:R-:W-:Y:S01]  /*a870*/  STS.128 [R0+0x400], R44 ;  /* 0x0004002c00007388 */ /* 0x000fe20000000c00 */
[----:B------:R-:W-:Y:S06]  /*a880*/  BAR.SYNC.DEFER_BLOCKING 0x0 ;  /* 0x0000000000007b1d */ /* 0x000fec0000010000 */
[----:B------:R-:W3:Y:S04]  /*a890*/  LDS.128 R16, [R40+UR29] ;  /* 0x0000001d28107984 */ /* 0x000ee80008000c00 */
[----:B------:R-:W-:Y:S01]  /*a8a0*/  LDS.128 R12, [R40+UR29+0x800] ;  /* 0x0008001d280c7984 */ /* 0x000fe20008000c00 */
[----:B------:R-:W-:Y:S06]  /*a8b0*/  BAR.SYNC.DEFER_BLOCKING 0x0 ;  /* 0x0000000000007b1d */ /* 0x000fec0000010000 */
[----:B------:R4:W-:Y:S04]  /*a8c0*/  STS.128 [R0], R24 ;  /* 0x0000001800007388 */ /* 0x0009e80000000c00 */
[----:B------:R5:W-:Y:S01]  /*a8d0*/  STS.128 [R0+0x400], R28 ;  /* 0x0004001c00007388 */ /* 0x000be20000000c00 */
[----:B------:R-:W-:Y:S01]  /*a8e0*/  BAR.SYNC.DEFER_BLOCKING 0x0 ;  /* 0x0000000000007b1d */ /* 0x000fe20000010000 */
[----:B----4-:R-:W-:-:S02]  /*a8f0*/  LEA R24, P4, R217, R35, 0x2 ;  /* 0x00000023d9187211 */ /* 0x010fc400078810ff */
[----:B------:R-:W-:Y:S02]  /*a900*/  LEA R26, P6, R216, R35, 0x2 ;  /* 0x00000023d81a7211 */ /* 0x000fe400078c10ff */
[-C--:B------:R-:W-:Y:S01]  /*a910*/  LEA.HI.X.SX32 R25, R217, R219.reuse, 0x2, P4 ;  /* 0x000000dbd9197211 */ /* 0x080fe200020f16ff */
[----:B-----5:R-:W-:Y:S01]  /*a920*/  IMAD R0, R213, UR5, RZ ;  /* 0x00000005d5007c24 */ /* 0x020fe2000f8e02ff */
[C---:B------:R-:W-:Y:S01]  /*a930*/  ISETP.LT.AND P4, PT, R214.reuse, UR11, !P0 ;  /* 0x0000000bd6007c0c */ /* 0x040fe2000c781270 */
[----:B------:R-:W-:Y:S01]  /*a940*/  IMAD R214, R214, UR5, RZ ;  /* 0x00000005d6d67c24 */ /* 0x000fe2000f8e02ff */
[----:B------:R-:W-:Y:S02]  /*a950*/  LEA.HI.X.SX32 R27, R216, R219, 0x2, P6 ;  /* 0x000000dbd81b7211 */ /* 0x000fe400030f16ff */
[----:B------:R-:W-:-:S04]  /*a960*/  LEA R28, P6, R215, R35, 0x2 ;  /* 0x00000023d71c7211 */ /* 0x000fc800078c10ff */
[----:B------:R-:W-:Y:S02]  /*a970*/  LEA.HI.X.SX32 R29, R215, R219, 0x2, P6 ;  /* 0x000000dbd71d7211 */ /* 0x000fe400030f16ff */
[C---:B------:R-:W-:Y:S01]  /*a980*/  LEA R30, P6, R214.reuse, R35, 0x2 ;  /* 0x00000023d61e7211 */ /* 0x040fe200078c10ff */
[----:B-1----:R1:W-:Y:S01]  /*a990*/  @P5 STG.E desc[UR38][R2.64], R36 ;  /* 0x0000002402005986 */ /* 0x0023e2000c101926 */
[----:B------:R-:W-:Y:S02]  /*a9a0*/  ISETP.LT.AND P5, PT, R213, UR11, !P0 ;  /* 0x0000000bd5007c0c */ /* 0x000fe4000c7a1270 */
[----:B------:R-:W-:Y:S01]  /*a9b0*/  LEA.HI.X.SX32 R31, R214, R219, 0x2, P6 ;  /* 0x000000dbd61f7211 */ /* 0x000fe200030f16ff */
[----:B------:R4:W-:Y:S01]  /*a9c0*/  @P1 STG.E desc[UR38][R24.64], R37 ;  /* 0x0000002518001986 */ /* 0x0009e2000c101926 */
[----:B------:R-:W-:-:S03]  /*a9d0*/  LEA R32, P1, R0, R35, 0x2 ;  /* 0x0000002300207211 */ /* 0x000fc600078210ff */
[----:B------:R5:W-:Y:S01]  /*a9e0*/  @P2 STG.E desc[UR38][R26.64], R38 ;  /* 0x000000261a002986 */ /* 0x000be2000c101926 */
[----:B------:R-:W-:Y:S01]  /*a9f0*/  LEA.HI.X.SX32 R33, R0, R219, 0x2, P1 ;  /* 0x000000db00217211 */ /* 0x000fe200008f16ff */
[----:B------:R-:W-:Y:S01]  /*aa00*/  IMAD R0, R141, UR5, RZ ;  /* 0x000000058d007c24 */ /* 0x000fe2000f8e02ff */
[----:B------:R-:W-:Y:S01]  /*aa10*/  ISETP.LT.AND P1, PT, R210, UR11, !P0 ;  /* 0x0000000bd2007c0c */ /* 0x000fe2000c721270 */
[----:B------:R-:W-:Y:S01]  /*aa20*/  @P3 STG.E desc[UR38][R28.64], R39 ;  /* 0x000000271c003986 */ /* 0x000fe2000c101926 */
[C---:B------:R-:W-:Y:S01]  /*aa30*/  ISETP.LT.AND P3, PT, R211.reuse, UR11, !P0 ;  /* 0x0000000bd3007c0c */ /* 0x040fe2000c761270 */
[----:B------:R-:W-:Y:S02]  /*aa40*/  IMAD R211, R211, UR5, RZ ;  /* 0x00000005d3d37c24 */ /* 0x000fe4000f8e02ff */
[----:B--2---:R2:W-:Y:S01]  /*aa50*/  @P4 STG.E desc[UR38][R30.64], R20 ;  /* 0x000000141e004986 */ /* 0x0045e2000c101926 */
[C---:B------:R-:W-:Y:S01]  /*aa60*/  ISETP.LT.AND P4, PT, R212.reuse, UR11, !P0 ;  /* 0x0000000bd4007c0c */ /* 0x040fe2000c781270 */
[----:B------:R-:W-:-:S02]  /*aa70*/  IMAD R212, R212, UR5, RZ ;  /* 0x00000005d4d47c24 */ /* 0x000fc4000f8e02ff */
[----:B------:R-:W3:Y:S01]  /*aa80*/  LDS.128 R36, [R40+UR29] ;  /* 0x0000001d28247984 */ /* 0x000ee20008000c00 */
[----:B------:R-:W-:Y:S02]  /*aa90*/  IMAD R210, R210, UR5, RZ ;  /* 0x00000005d2d27c24 */ /* 0x000fe4000f8e02ff */
[CC--:B-1----:R-:W-:Y:S01]  /*aaa0*/  LEA R2, P2, R212.reuse, R35.reuse, 0x2 ;  /* 0x00000023d4027211 */ /* 0x0c2fe200078410ff */
[----:B------:R1:W-:Y:S01]  /*aab0*/  @P5 STG.E desc[UR38][R32.64], R21 ;  /* 0x0000001520005986 */ /* 0x0003e2000c101926 */
[----:B----4-:R-:W-:Y:S02]  /*aac0*/  LEA R24, P5, R211, R35, 0x2 ;  /* 0x00000023d3187211 */ /* 0x010fe400078a10ff */
[----:B------:R-:W-:Y:S01]  /*aad0*/  LEA.HI.X.SX32 R3, R212, R219, 0x2, P2 ;  /* 0x000000dbd4037211 */ /* 0x000fe200010f16ff */
[----:B------:R-:W4:Y:S01]  /*aae0*/  LDS.128 R40, [R40+UR29+0x800] ;  /* 0x0008001d28287984 */ /* 0x000f220008000c00 */
[C---:B------:R-:W-:Y:S01]  /*aaf0*/  ISETP.LT.AND P2, PT, R209.reuse, UR11, !P0 ;  /* 0x0000000bd1007c0c */ /* 0x040fe2000c741270 */
[----:B------:R-:W-:Y:S01]  /*ab00*/  IMAD R209, R209, UR5, RZ ;  /* 0x00000005d1d17c24 */ /* 0x000fe2000f8e02ff */
[----:B-----5:R-:W-:Y:S01]  /*ab10*/  LEA R26, P6, R210, R35, 0x2 ;  /* 0x00000023d21a7211 */ /* 0x020fe200078c10ff */
[----:B------:R5:W-:Y:S01]  /*ab20*/  @P4 STG.E desc[UR38][R2.64], R22 ;  /* 0x0000001602004986 */ /* 0x000be2000c101926 */
[----:B------:R-:W-:-:S02]  /*ab30*/  LEA.HI.X.SX32 R25, R211, R219, 0x2, P5 ;  /* 0x000000dbd3197211 */ /* 0x000fc400028f16ff */
[C---:B--2---:R-:W-:Y:S02]  /*ab40*/  LEA R20, P4, R209.reuse, R35, 0x2 ;  /* 0x00000023d1147211 */ /* 0x044fe400078810ff */
[-C--:B------:R-:W-:Y:S01]  /*ab50*/  LEA.HI.X.SX32 R27, R210, R219.reuse, 0x2, P6 ;  /* 0x000000dbd21b7211 */ /* 0x080fe200030f16ff */
[----:B------:R-:W-:Y:S01]  /*ab60*/  @P3 STG.E desc[UR38][R24.64], R23 ;  /* 0x0000001718003986 */ /* 0x000fe2000c101926 */
[----:B-1----:R-:W-:Y:S02]  /*ab70*/  LEA.HI.X.SX32 R21, R209, R219, 0x2, P4 ;  /* 0x000000dbd1157211 */ /* 0x002fe400020f16ff */
[C---:B------:R-:W-:Y:S01]  /*ab80*/  ISETP.LT.AND P4, PT, R208.reuse, UR11, !P0 ;  /* 0x0000000bd0007c0c */ /* 0x040fe2000c781270 */
[----:B------:R-:W-:Y:S01]  /*ab90*/  IMAD R208, R208, UR5, RZ ;  /* 0x00000005d0d07c24 */ /* 0x000fe2000f8e02ff */
[----:B---3--:R1:W-:Y:S01]  /*aba0*/  @P1 STG.E desc[UR38][R26.64], R16 ;  /* 0x000000101a001986 */ /* 0x0083e2000c101926 */
[C---:B------:R-:W-:Y:S01]  /*abb0*/  ISETP.LT.AND P3, PT, R207.reuse, UR11, !P0 ;  /* 0x0000000bcf007c0c */ /* 0x040fe2000c761270 */
[----:B------:R-:W-:-:S02]  /*abc0*/  IMAD R207, R207, UR5, RZ ;  /* 0x00000005cfcf7c24 */ /* 0x000fc4000f8e02ff */
[----:B------:R-:W-:Y:S01]  /*abd0*/  LEA R28, P1, R208, R35, 0x2 ;  /* 0x00000023d01c7211 */ /* 0x000fe200078210ff */
[----:B------:R2:W-:Y:S01]  /*abe0*/  @P2 STG.E desc[UR38][R20.64], R17 ;  /* 0x0000001114002986 */ /* 0x0005e2000c101926 */
[C---:B------:R-:W-:Y:S01]  /*abf0*/  ISETP.LT.AND P2, PT, R206.reuse, UR11, !P0 ;  /* 0x0000000bce007c0c */ /* 0x040fe2000c741270 */
[----:B------:R-:W-:Y:S01]  /*ac00*/  IMAD R206, R206, UR5, RZ ;  /* 0x00000005cece7c24 */ /* 0x000fe2000f8e02ff */
[----:B------:R-:W-:Y:S02]  /*ac10*/  LEA.HI.X.SX32 R29, R208, R219, 0x2, P1 ;  /* 0x000000dbd01d7211 */ /* 0x000fe400008f16ff */
[C---:B------:R-:W-:Y:S01]  /*ac20*/  ISETP.LT.AND P1, PT, R204.reuse, UR11, !P0 ;  /* 0x0000000bcc007c0c */ /* 0x040fe2000c721270 */
[----:B------:R-:W-:Y:S01]  /*ac30*/  IMAD R204, R204, UR5, RZ ;  /* 0x00000005cccc7c24 */ /* 0x000fe2000f8e02ff */
[-C--:B-----5:R-:W-:Y:S01]  /*ac40*/  LEA R2, P5, R207, R35.reuse, 0x2 ;  /* 0x00000023cf027211 */ /* 0x0a0fe200078a10ff */
[----:B------:R-:W-:Y:S01]  /*ac50*/  @P4 STG.E desc[UR38][R28.64], R18 ;  /* 0x000000121c004986 */ /* 0x000fe2000c101926 */
[----:B-1----:R-:W-:-:S02]  /*ac60*/  LEA R16, P4, R206, R35, 0x2 ;  /* 0x00000023ce107211 */ /* 0x002fc400078810ff */
[----:B------:R-:W-:Y:S02]  /*ac70*/  LEA.HI.X.SX32 R3, R207, R219, 0x2, P5 ;  /* 0x000000dbcf037211 */ /* 0x000fe400028f16ff */
[C---:B------:R-:W-:Y:S01]  /*ac80*/  ISETP.LT.AND P5, PT, R202.reuse, UR11, !P0 ;  /* 0x0000000bca007c0c */ /* 0x040fe2000c7a1270 */
[----:B------:R-:W-:Y:S01]  /*ac90*/  IMAD R202, R202, UR5, RZ ;  /* 0x00000005caca7c24 */ /* 0x000fe2000f8e02ff */
[----:B--2---:R-:W-:Y:S01]  /*aca0*/  LEA R20, P6, R204, R35, 0x2 ;  /* 0x00000023cc147211 */ /* 0x004fe200078c10ff */
[----:B------:R1:W-:Y:S01]  /*acb0*/  @P3 STG.E desc[UR38][R2.64], R19 ;  /* 0x0000001302003986 */ /* 0x0003e2000c101926 */
[-C--:B------:R-:W-:Y:S02]  /*acc0*/  LEA.HI.X.SX32 R17, R206, R219.reuse, 0x2, P4 ;  /* 0x000000dbce117211 */ /* 0x080fe400020f16ff */
[----:B------:R-:W-:Y:S02]  /*acd0*/  LEA.HI.X.SX32 R21, R204, R219, 0x2, P6 ;  /* 0x000000dbcc157211 */ /* 0x000fe400030f16ff */
[C---:B------:R-:W-:Y:S01]  /*ace0*/  ISETP.LT.AND P3, PT, R201.reuse, UR11, !P0 ;  /* 0x0000000bc9007c0c */ /* 0x040fe2000c761270 */
[----:B------:R-:W-:Y:S01]  /*acf0*/  IMAD R201, R201, UR5, RZ ;  /* 0x00000005c9c97c24 */ /* 0x000fe2000f8e02ff */
[----:B------:R-:W-:Y:S01]  /*ad00*/  LEA R22, P4, R202, R35, 0x2 ;  /* 0x00000023ca167211 */ /* 0x000fe200078810ff */
[----:B------:R2:W-:Y:S01]  /*ad10*/  @P2 STG.E desc[UR38][R16.64], R36 ;  /* 0x0000002410002986 */ /* 0x0005e2000c101926 */
[C---:B------:R-:W-:Y:S01]  /*ad20*/  ISETP.LT.AND P2, PT, R200.reuse, UR11, !P0 ;  /* 0x0000000bc8007c0c */ /* 0x040fe2000c741270 */
[----:B------:R-:W-:Y:S01]  /*ad30*/  IMAD R200, R200, UR5, RZ ;  /* 0x00000005c8c87c24 */ /* 0x000fe2000f8e02ff */
[----:B------:R-:W-:Y:S01]  /*ad40*/  LEA.HI.X.SX32 R23, R202, R219, 0x2, P4 ;  /* 0x000000dbca177211 */ /* 0x000fe200020f16ff */
[----:B------:R3:W-:Y:S01]  /*ad50*/  @P1 STG.E desc[UR38][R20.64], R37 ;  /* 0x0000002514001986 */ /* 0x0007e2000c101926 */
[C---:B------:R-:W-:Y:S01]  /*ad60*/  ISETP.LT.AND P1, PT, R198.reuse, UR11, !P0 ;  /* 0x0000000bc6007c0c */ /* 0x040fe2000c721270 */
[----:B------:R-:W-:Y:S01]  /*ad70*/  IMAD R198, R198, UR5, RZ ;  /* 0x00000005c6c67c24 */ /* 0x000fe2000f8e02ff */
[C---:B-1----:R-:W-:Y:S01]  /*ad80*/  LEA R2, P4, R201.reuse, R35, 0x2 ;  /* 0x00000023c9027211 */ /* 0x042fe200078810ff */
[----:B------:R-:W-:Y:S03]  /*ad90*/  @P5 STG.E desc[UR38][R22.64], R38 ;  /* 0x0000002616005986 */ /* 0x000fe6000c101926 */
[----:B------:R-:W-:-:S02]  /*ada0*/  LEA.HI.X.SX32 R3, R201, R219, 0x2, P4 ;  /* 0x000000dbc9037211 */ /* 0x000fc400020f16ff */
[-C--:B--2---:R-:W-:Y:S02]  /*adb0*/  LEA R16, P6, R200, R35.reuse, 0x2 ;  /* 0x00000023c8107211 */ /* 0x084fe400078c10ff */
[C---:B------:R-:W-:Y:S01]  /*adc0*/  ISETP.LT.AND P4, PT, R197.reuse, UR11, !P0 ;  /* 0x0000000bc5007c0c */ /* 0x040fe2000c781270 */
[----:B------:R-:W-:Y:S01]  /*add0*/  IMAD R197, R197, UR5, RZ ;  /* 0x00000005c5c57c24 */ /* 0x000fe2000f8e02ff */
[----:B------:R-:W-:Y:S01]  /*ade0*/  LEA R18, P5, R198, R35, 0x2 ;  /* 0x00000023c6127211 */ /* 0x000fe200078a10ff */
[----:B------:R1:W-:Y:S01]  /*adf0*/  @P3 STG.E desc[UR38][R2.64], R39 ;  /* 0x0000002702003986 */ /* 0x0003e2000c101926 */
[-C--:B------:R-:W-:Y:S02]  /*ae00*/  LEA.HI.X.SX32 R17, R200, R219.reuse, 0x2, P6 ;  /* 0x000000dbc8117211 */ /* 0x080fe400030f16ff */
[----:B------:R-:W-:Y:S02]  /*ae10*/  LEA.HI.X.SX32 R19, R198, R219, 0x2, P5 ;  /* 0x000000dbc6137211 */ /* 0x000fe400028f16ff */
[C---:B------:R-:W-:Y:S01]  /*ae20*/  ISETP.LT.AND P3, PT, R195.reuse, UR11, !P0 ;  /* 0x0000000bc3007c0c */ /* 0x040fe2000c761270 */
[----:B------:R-:W-:Y:S01]  /*ae30*/  IMAD R195, R195, UR5, RZ ;  /* 0x00000005c3c37c24 */ /* 0x000fe2000f8e02ff */
[C---:B---3--:R-:W-:Y:S01]  /*ae40*/  LEA R20, P5, R197.reuse, R35, 0x2 ;  /* 0x00000023c5147211 */ /* 0x048fe200078a10ff */
        /* <DEDUP_REMOVED lines=13> */
[C---:B------:R-:W-:Y:S01]  /*af20*/  LEA R4, P4, R193.reuse, R35, 0x2 ;  /* 0x00000023c1047211 */ /* 0x040fe200078810ff */
[----:B------:R1:W-:Y:S01]  /*af30*/  @P3 STG.E desc[UR38][R2.64], R7 ;  /* 0x0000000702003986 */ /* 0x0003e2000c101926 */
[-C--:B------:R-:W-:Y:S02]  /*af40*/  LEA.HI.X.SX32 R17, R194, R219.reuse, 0x2, P6 ;  /* 0x000000dbc2117211 */ /* 0x080fe400030f16ff */
[----:B---3--:R-:W-:Y:S02]  /*af50*/  LEA.HI.X.SX32 R5, R193, R219, 0x2, P4 ;  /* 0x000000dbc1057211 */ /* 0x008fe400020f16ff */
[----:B------:R-:W-:Y:S01]  /*af60*/  LEA R18, P4, R192, R35, 0x2 ;  /* 0x00000023c0127211 */ /* 0x000fe200078810ff */
[----:B------:R-:W-:Y:S01]  /*af70*/  @P2 STG.E desc[UR38][R16.64], R8 ;  /* 0x0000000810002986 */ /* 0x000fe2000c101926 */
[C---:B------:R-:W-:Y:S01]  /*af80*/  ISETP.LT.AND P3, PT, R148.reuse, UR11, !P0 ;  /* 0x0000000b94007c0c */ /* 0x040fe2000c761270 */
[----:B------:R-:W-:Y:S01]  /*af90*/  IMAD R148, R148, UR5, RZ ;  /* 0x0000000594947c24 */ /* 0x000fe2000f8e02ff */
[C---:B------:R-:W-:Y:S01]  /*afa0*/  ISETP.LT.AND P2, PT, R147.reuse, UR11, !P0 ;  /* 0x0000000b93007c0c */ /* 0x040fe2000c741270 */
[----:B------:R2:W-:Y:S01]  /*afb0*/  @P1 STG.E desc[UR38][R4.64], R9 ;  /* 0x0000000904001986 */ /* 0x0005e2000c101926 */
[----:B------:R-:W-:Y:S01]  /*afc0*/  LEA.HI.X.SX32 R19, R192, R219, 0x2, P4 ;  /* 0x000000dbc0137211 */ /* 0x000fe200020f16ff */
[----:B------:R-:W-:Y:S01]  /*afd0*/  IMAD R147, R147, UR5, RZ ;  /* 0x0000000593937c24 */ /* 0x000fe2000f8e02ff */
[C---:B------:R-:W-:Y:S01]  /*afe0*/  ISETP.LT.AND P1, PT, R146.reuse, UR11, !P0 ;  /* 0x0000000b92007c0c */ /* 0x040fe2000c721270 */
[----:B------:R-:W-:Y:S01]  /*aff0*/  IMAD R146, R146, UR5, RZ ;  /* 0x0000000592927c24 */ /* 0x000fe2000f8e02ff */
[-C--:B-1----:R-:W-:Y:S01]  /*b000*/  LEA R2, P4, R148, R35.reuse, 0x2 ;  /* 0x0000002394027211 */ /* 0x082fe200078810ff */
[----:B------:R-:W-:Y:S01]  /*b010*/  @P5 STG.E desc[UR38][R18.64], R10 ;  /* 0x0000000a12005986 */ /* 0x000fe2000c101926 */
[----:B------:R-:W-:-:S02]  /*b020*/  LEA R6, P5, R147, R35, 0x2 ;  /* 0x0000002393067211 */ /* 0x000fc400078a10ff */
[-C--:B------:R-:W-:Y:S02]  /*b030*/  LEA.HI.X.SX32 R3, R148, R219.reuse, 0x2, P4 ;  /* 0x000000db94037211 */ /* 0x080fe400020f16ff */
[----:B------:R-:W-:Y:S02]  /*b040*/  LEA.HI.X.SX32 R7, R147, R219, 0x2, P5 ;  /* 0x000000db93077211 */ /* 0x000fe400028f16ff */
[C---:B--2---:R-:W-:Y:S01]  /*b050*/  LEA R4, P6, R146.reuse, R35, 0x2 ;  /* 0x0000002392047211 */ /* 0x044fe200078c10ff */
[----:B------:R1:W-:Y:S01]  /*b060*/  @P3 STG.E desc[UR38][R2.64], R11 ;  /* 0x0000000b02003986 */ /* 0x0003e2000c101926 */
[C---:B------:R-:W-:Y:S01]  /*b070*/  ISETP.LT.AND P5, PT, R145.reuse, UR11, !P0 ;  /* 0x0000000b91007c0c */ /* 0x040fe2000c7a1270 */
[----:B------:R-:W-:Y:S01]  /*b080*/  IMAD R145, R145, UR5, RZ ;  /* 0x0000000591917c24 */ /* 0x000fe2000f8e02ff */
[----:B------:R-:W-:Y:S01]  /*b090*/  LEA.HI.X.SX32 R5, R146, R219, 0x2, P6 ;  /* 0x000000db92057211 */ /* 0x000fe200030f16ff */
[----:B------:R2:W-:Y:S01]  /*b0a0*/  @P2 STG.E desc[UR38][R6.64], R12 ;  /* 0x0000000c06002986 */ /* 0x0005e2000c101926 */
[C---:B------:R-:W-:Y:S01]  /*b0b0*/  ISETP.LT.AND P4, PT, R144.reuse, UR11, !P0 ;  /* 0x0000000b90007c0c */ /* 0x040fe2000c781270 */
[----:B------:R-:W-:Y:S01]  /*b0c0*/  IMAD R144, R144, UR5, RZ ;  /* 0x0000000590907c24 */ /* 0x000fe2000f8e02ff */
[C---:B------:R-:W-:Y:S01]  /*b0d0*/  ISETP.LT.AND P3, PT, R143.reuse, UR11, !P0 ;  /* 0x0000000b8f007c0c */ /* 0x040fe2000c761270 */
[----:B------:R3:W-:Y:S01]  /*b0e0*/  @P1 STG.E desc[UR38][R4.64], R13 ;  /* 0x0000000d04001986 */ /* 0x0007e2000c101926 */
[C---:B------:R-:W-:Y:S01]  /*b0f0*/  ISETP.LT.AND P2, PT, R142.reuse, UR11, !P0 ;  /* 0x0000000b8e007c0c */ /* 0x040fe2000c741270 */
[----:B------:R-:W-:Y:S01]  /*b100*/  IMAD R143, R143, UR5, RZ ;  /* 0x000000058f8f7c24 */ /* 0x000fe2000f8e02ff */
[-C--:B------:R-:W-:Y:S01]  /*b110*/  LEA R8, P6, R145, R35.reuse, 0x2 ;  /* 0x0000002391087211 */ /* 0x080fe200078c10ff */
[----:B------:R-:W-:Y:S01]  /*b120*/  IMAD R142, R142, UR5, RZ ;  /* 0x000000058e8e7c24 */ /* 0x000fe2000f8e02ff */
[----:B-1----:R-:W-:-:S02]  /*b130*/  LEA R2, P1, R144, R35, 0x2 ;  /* 0x0000002390027211 */ /* 0x002fc400078210ff */
[-C--:B------:R-:W-:Y:S02]  /*b140*/  LEA.HI.X.SX32 R9, R145, R219.reuse, 0x2, P6 ;  /* 0x000000db91097211 */ /* 0x080fe400030f16ff */
[----:B------:R-:W-:Y:S02]  /*b150*/  LEA.HI.X.SX32 R3, R144, R219, 0x2, P1 ;  /* 0x000000db90037211 */ /* 0x000fe400008f16ff */
[-C--:B--2---:R-:W-:Y:S01]  /*b160*/  LEA R6, P1, R142, R35.reuse, 0x2 ;  /* 0x000000238e067211 */ /* 0x084fe200078210ff */
[----:B---3--:R-:W-:Y:S01]  /*b170*/  IMAD R13, R140, UR5, RZ ;  /* 0x000000058c0d7c24 */ /* 0x008fe2000f8e02ff */
[C---:B------:R-:W-:Y:S01]  /*b180*/  LEA R4, P6, R143.reuse, R35, 0x2 ;  /* 0x000000238f047211 */ /* 0x040fe200078c10ff */
[----:B------:R1:W-:Y:S01]  /*b190*/  @P5 STG.E desc[UR38][R8.64], R14 ;  /* 0x0000000e08005986 */ /* 0x0003e2000c101926 */
[-C--:B------:R-:W-:Y:S02]  /*b1a0*/  LEA.HI.X.SX32 R7, R142, R219.reuse, 0x2, P1 ;  /* 0x000000db8e077211 */ /* 0x080fe400008f16ff */
[----:B------:R-:W-:Y:S01]  /*b1b0*/  LEA.HI.X.SX32 R5, R143, R219, 0x2, P6 ;  /* 0x000000db8f057211 */ /* 0x000fe200030f16ff */
[----:B------:R1:W-:Y:S01]  /*b1c0*/  @P4 STG.E desc[UR38][R2.64], R15 ;  /* 0x0000000f02004986 */ /* 0x0003e2000c101926 */
[----:B------:R-:W-:-:S02]  /*b1d0*/  LEA R10, P6, R0, R35, 0x2 ;  /* 0x00000023000a7211 */ /* 0x000fc400078c10ff */
[----:B------:R-:W-:Y:S01]  /*b1e0*/  ISETP.LT.AND P1, PT, R141, UR11, !P0 ;  /* 0x0000000b8d007c0c */ /* 0x000fe2000c721270 */
[----:B----4-:R1:W-:Y:S01]  /*b1f0*/  @P3 STG.E desc[UR38][R4.64], R40 ;  /* 0x0000002804003986 */ /* 0x0103e2000c101926 */
[----:B------:R-:W-:Y:S02]  /*b200*/  ISETP.LT.AND P0, PT, R140, UR11, !P0 ;  /* 0x0000000b8c007c0c */ /* 0x000fe4000c701270 */
[----:B------:R-:W-:Y:S01]  /*b210*/  LEA.HI.X.SX32 R11, R0, R219, 0x2, P6 ;  /* 0x000000db000b7211 */ /* 0x000fe200030f16ff */
[----:B------:R1:W-:Y:S01]  /*b220*/  @P2 STG.E desc[UR38][R6.64], R41 ;  /* 0x0000002906002986 */ /* 0x0003e2000c101926 */
[----:B------:R-:W-:-:S04]  /*b230*/  LEA R12, P6, R13, R35, 0x2 ;  /* 0x000000230d0c7211 */ /* 0x000fc800078c10ff */
[----:B------:R-:W-:-:S03]  /*b240*/  LEA.HI.X.SX32 R13, R13, R219, 0x2, P6 ;  /* 0x000000db0d0d7211 */ /* 0x000fc600030f16ff */
[----:B------:R1:W-:Y:S04]  /*b250*/  @P1 STG.E desc[UR38][R10.64], R42 ;  /* 0x0000002a0a001986 */ /* 0x0003e8000c101926 */
[----:B------:R1:W-:Y:S01]  /*b260*/  @P0 STG.E desc[UR38][R12.64], R43 ;  /* 0x0000002b0c000986 */ /* 0x0003e2000c101926 */
[----:B------:R-:W-:Y:S06]  /*b270*/  BAR.SYNC.DEFER_BLOCKING 0x0 ;  /* 0x0000000000007b1d */ /* 0x000fec0000010000 */
[----:B------:R-:W-:Y:S05]  /*b280*/  BRA.U UP0, `(.L_x_13) ;  /* 0x0000000100a07547 */ /* 0x000fea000b800000 */
[----:B------:R-:W2:Y:S01]  /*b290*/  S2UR UR5, SR_CgaCtaId ;  /* 0x00000000000579c3 */ /* 0x000ea20000008800 */
[----:B------:R-:W-:Y:S01]  /*b2a0*/  NOP ;  /* 0x0000000000007918 */ /* 0x000fe20000000000 */
[----:B------:R-:W-:Y:S01]  /*b2b0*/  UMOV UR4, 0x50 ;  /* 0x0000005000047882 */ /* 0x000fe20000000000 */
[----:B------:R-:W-:Y:S02]  /*b2c0*/  IMAD.U32 R0, RZ, RZ, UR27 ;  /* 0x0000001bff007e24 */ /* 0x000fe4000f8e00ff */
[----:B-1----:R-:W-:Y:S02]  /*b2d0*/  IMAD.MOV.U32 R3, RZ, RZ, 0x3 ;  /* 0x00000003ff037424 */ /* 0x002fe400078e00ff */
[----:B------:R-:W-:Y:S01]  /*b2e0*/  IMAD.MOV.U32 R7, RZ, RZ, 0x1 ;  /* 0x00000001ff077424 */ /* 0x000fe200078e00ff */
[----:B------:R-:W-:-:S04]  /*b2f0*/  LOP3.LUT R0, R0, 0xffff, RZ, 0xc0, !PT ;  /* 0x0000ffff00007812 */ /* 0x000fc800078ec0ff */
[----:B------:R-:W-:-:S05]  /*b300*/  SHF.R.U32.HI R0, RZ, 0x5, R0 ;  /* 0x00000005ff007819 */ /* 0x000fca0000011600 */
[----:B------:R-:W-:Y:S01]  /*b310*/  VIADD R2, R0, 0x10 ;  /* 0x0000001000027836 */ /* 0x000fe20000000000 */
[----:B------:R-:W-:Y:S01]  /*b320*/  SHF.L.U32 R0, R3, R0, RZ ;  /* 0x0000000003007219 */ /* 0x000fe200000006ff */
[----:B--2---:R-:W-:-:S03]  /*b330*/  ULEA UR6, UR5, UR4, 0x18 ;  /* 0x0000000405067291 */ /* 0x004fc6000f8ec0ff */
[----:B------:R-:W-:-:S04]  /*b340*/  SHF.L.U32 R3, R7, R2, RZ ;  /* 0x0000000207037219 */ /* 0x000fc800000006ff */
[----:B------:R-:W-:Y:S02]  /*b350*/  LOP3.LUT R0, R3, R0, RZ, 0xfc, !PT ;  /* 0x0000000003007212 */ /* 0x000fe400078efcff */
[----:B------:R-:W1:Y:S02]  /*b360*/  LDS R5, [UR6] ;  /* 0x00000006ff057984 */ /* 0x000e640008000800 */
[C---:B------:R-:W-:Y:S02]  /*b370*/  LOP3.LUT R2, R0.reuse, 0xffff, RZ, 0xc0, !PT ;  /* 0x0000ffff00027812 */ /* 0x040fe400078ec0ff */
[----:B-1----:R-:W-:-:S04]  /*b380*/  LOP3.LUT R3, R0, 0xffff, R5, 0x80, !PT ;  /* 0x0000ffff00037812 */ /* 0x002fc800078e8005 */
[----:B------:R-:W-:-:S13]  /*b390*/  ISETP.NE.AND P0, PT, R3, R2, PT ;  /* 0x000000020300720c */ /* 0x000fda0003f05270 */
[----:B------:R-:W-:Y:S05]  /*b3a0*/  @P0 BRA `(.L_x_14) ;  /* 0x0000000000500947 */ /* 0x000fea0003800000 */
[----:B------:R-:W-:Y:S02]  /*b3b0*/  SHF.R.U32.HI R5, RZ, 0x10, R5 ;  /* 0x00000010ff057819 */ /* 0x000fe40000011605 */
[----:B------:R-:W-:-:S04]  /*b3c0*/  SHF.R.U32.HI R2, RZ, 0x10, R0 ;  /* 0x00000010ff027819 */ /* 0x000fc80000011600 */
[----:B------:R-:W-:-:S04]  /*b3d0*/  LOP3.LUT R5, R5, R2, RZ, 0xc0, !PT ;  /* 0x0000000205057212 */ /* 0x000fc800078ec0ff */
[----:B------:R-:W-:-:S13]  /*b3e0*/  ISETP.NE.AND P0, PT, R5, R2, PT ;  /* 0x000000020500720c */ /* 0x000fda0003f05270 */
[----:B------:R-:W-:Y:S05]  /*b3f0*/  @P0 BRA `(.L_x_15) ;  /* 0x0000000000300947 */ /* 0x000fea0003800000 */
[----:B------:R-:W-:Y:S01]  /*b400*/  R2UR UR4, R0 ;  /* 0x00000000000472ca */ /* 0x000fe200000e0000 */
[----:B------:R-:W-:Y:S01]  /*b410*/  VOTEU.ANY UR5, UPT, PT ;  /* 0x0000000000057886 */ /* 0x000fe200038e0100 */
[----:B------:R-:W1:Y:S01]  /*b420*/  S2R R0, SR_LANEID ;  /* 0x0000000000007919 */ /* 0x000e620000000000 */
[----:B------:R-:W-:-:S10]  /*b430*/  UFLO.U32 UR5, UR5 ;  /* 0x00000005000572bd */ /* 0x000fd400080e0000 */
[----:B------:R-:W-:-:S06]  /*b440*/  ULOP3.LUT UR4, URZ, UR4, URZ, 0x33, !UPT ;  /* 0x00000004ff047292 */ /* 0x000fcc000f8e33ff */
[----:B------:R-:W-:-:S04]  /*b450*/  IMAD.U32 R2, RZ, RZ, UR4 ;  /* 0x00000004ff027e24 */ /* 0x000fc8000f8e00ff */
[----:B------:R-:W2:Y:S02]  /*b460*/  REDUX UR7, R2 ;  /* 0x00000000020773c4 */ /* 0x000ea40000000000 */
[----:B------:R3:W-:Y:S01]  /*b470*/  UTCATOMSWS.AND URZ, UR4 ;  /* 0x0000000400ff79e3 */ /* 0x0007e20008000000 */
[----:B-1----:R-:W-:Y:S01]  /*b480*/  ISETP.EQ.U32.AND P0, PT, R0, UR5, PT ;  /* 0x0000000500007c0c */ /* 0x002fe2000bf02070 */
[----:B--2---:R-:W-:-:S12]  /*b490*/  IMAD.U32 R0, RZ, RZ, UR7 ;  /* 0x00000007ff007e24 */ /* 0x004fd8000f8e00ff */
[----:B------:R3:W-:Y:S01]  /*b4a0*/  @P0 ATOMS.AND RZ, [UR6], R0 ;  /* 0x00000000ffff098c */ /* 0x0007e2000a800006 */
[----:B------:R-:W-:Y:S05]  /*b4b0*/  BRA `(.L_x_13) ;  /* 0x0000000000147947 */ /* 0x000fea0003800000 */
.L_x_15:
[----:B------:R-:W-:-:S07]  /*b4c0*/  MOV R2, 0xb4e0 ;  /* 0x0000b4e000027802 */ /* 0x000fce0000000f00 */
[----:B------:R-:W-:Y:S05]  /*b4d0*/  CALL.REL.NOINC `($__internal_0_$__cuda_sm10x_tcgen05_guardrail_trap_col_being_dealloced_not_returned_by_alloc) ;  /* 0x00000000002c7944 */ /* 0x000fea0003c00000 */
[----:B------:R-:W-:Y:S05]  /*b4e0*/  BRA `(.L_x_13) ;  /* 0x0000000000087947 */ /* 0x000fea0003800000 */
.L_x_14:
[----:B------:R-:W-:-:S07]  /*b4f0*/  MOV R2, 0xb510 ;  /* 0x0000b51000027802 */ /* 0x000fce0000000f00 */
[----:B------:R-:W-:Y:S05]  /*b500*/  CALL.REL.NOINC `($__internal_2_$__cuda_sm10x_tcgen05_guardrail_trap_unallocated_columns_being_dealloced) ;  /* 0x0000000000387944 */ /* 0x000fea0003c00000 */
.L_x_13:
[----:B------:R-:W-:Y:S01]  /*b510*/  NOP ;  /* 0x0000000000007918 */ /* 0x000fe20000000000 */
[----:B---3--:R-:W-:Y:S05]  /*b520*/  EXIT ;  /* 0x000000000000794d */ /* 0x008fea0003800000 */
.L_x_9:
[----:B------:R-:W1:Y:S02]  /*b530*/  SYNCS.PHASECHK.TRANS64.TRYWAIT P1, [UR33], R122 ;  /* 0x0000007aff0075a7 */ /* 0x000e640008021121 */
[----:B-1----:R-:W-:Y:S05]  /*b540*/  @!P1 BRA `(.L_x_9) ;  /* 0xfffffffc00f89947 */ /* 0x002fea000383ffff */
[----:B------:R-:W-:Y:S05]  /*b550*/  BRA `(.L_x_16) ;  /* 0xffffffd400107947 */ /* 0x000fea000383ffff */
.L_x_12:
[----:B------:R-:W1:Y:S02]  /*b560*/  SYNCS.PHASECHK.TRANS64.TRYWAIT P1, [UR28], R0 ;  /* 0x00000000ff0075a7 */ /* 0x000e64000802111c */
[----:B-1----:R-:W-:Y:S05]  /*b570*/  @!P1 BRA `(.L_x_12) ;  /* 0xfffffffc00f89947 */ /* 0x002fea000383ffff */
[----:B------:R-:W-:Y:S05]  /*b580*/  BRA `(.L_x_11) ;  /* 0xffffffec00787947 */ /* 0x000fea000383ffff */
        .weak           $__internal_0_$__cuda_sm10x_tcgen05_guardrail_trap_col_being_dealloced_not_returned_by_alloc
        .type           $__internal_0_$__cuda_sm10x_tcgen05_guardrail_trap_col_being_dealloced_not_returned_by_alloc,@function
        .size           $__internal_0_$__cuda_sm10x_tcgen05_guardrail_trap_col_being_dealloced_not_returned_by_alloc,($__internal_1_$__cuda_sm10x_tcgen05_guardrail_trap_phase_invalid_during_alloc - $__internal_0_$__cuda_sm10x_tcgen05_guardrail_trap_col_being_dealloced_not_returned_by_alloc)
$__internal_0_$__cuda_sm10x_tcgen05_guardrail_trap_col_being_dealloced_not_returned_by_alloc:
[----:B------:R-:W-:Y:S05]  /*b590*/  BPT.TRAP 0x1 ;  /* 0x000000040000795c */ /* 0x000fea0000300000 */
[----:B------:R-:W-:-:S04]  /*b5a0*/  IMAD.MOV.U32 R3, RZ, RZ, 0x0 ;  /* 0x00000000ff037424 */ /* 0x000fc800078e00ff */
[----:B------:R-:W-:Y:S05]  /*b5b0*/  RET.REL.NODEC R2 `(matmul_kernel) ;  /* 0xffffff4802907950 */ /* 0x000fea0003c3ffff */
        .weak           $__internal_1_$__cuda_sm10x_tcgen05_guardrail_trap_phase_invalid_during_alloc
        .type           $__internal_1_$__cuda_sm10x_tcgen05_guardrail_trap_phase_invalid_during_alloc,@function
        .size           $__internal_1_$__cuda_sm10x_tcgen05_guardrail_trap_phase_invalid_during_alloc,($__internal_2_$__cuda_sm10x_tcgen05_guardrail_trap_unallocated_columns_being_dealloced - $__internal_1_$__cuda_sm10x_tcgen05_guardrail_trap_phase_invalid_during_alloc)
$__internal_1_$__cuda_sm10x_tcgen05_guardrail_trap_phase_invalid_during_alloc:
[----:B------:R-:W-:Y:S05]  /*b5c0*/  BPT.TRAP 0x1 ;  /* 0x000000040000795c */ /* 0x000fea0000300000 */
[----:B------:R-:W-:-:S04]  /*b5d0*/  IMAD.MOV.U32 R3, RZ, RZ, 0x0 ;  /* 0x00000000ff037424 */ /* 0x000fc800078e00ff */
[----:B------:R-:W-:Y:S05]  /*b5e0*/  RET.REL.NODEC R2 `(matmul_kernel) ;  /* 0xffffff4802847950 */ /* 0x000fea0003c3ffff */
        .weak           $__internal_2_$__cuda_sm10x_tcgen05_guardrail_trap_unallocated_columns_being_dealloced
        .type           $__internal_2_$__cuda_sm10x_tcgen05_guardrail_trap_unallocated_columns_being_dealloced,@function
        .size           $__internal_2_$__cuda_sm10x_tcgen05_guardrail_trap_unallocated_columns_being_dealloced,(.L_x_20 - $__internal_2_$__cuda_sm10x_tcgen05_guardrail_trap_unallocated_columns_being_dealloced)
$__internal_2_$__cuda_sm10x_tcgen05_guardrail_trap_unallocated_columns_being_dealloced:
[----:B------:R-:W-:Y:S05]  /*b5f0*/  BPT.TRAP 0x1 ;  /* 0x000000040000795c */ /* 0x000fea0000300000 */
[----:B------:R-:W-:-:S04]  /*b600*/  IMAD.MOV.U32 R3, RZ, RZ, 0x0 ;  /* 0x00000000ff037424 */ /* 0x000fc800078e00ff */
[----:B------:R-:W-:Y:S05]  /*b610*/  RET.REL.NODEC R2 `(matmul_kernel) ;  /* 0xffffff4802787950 */ /* 0x000fea0003c3ffff */
.L_x_17:
[----:B------:R-:W-:-:S00]  /*b620*/  BRA `(.L_x_17) ;  /* 0xfffffffc00fc7947 */ /* 0x000fc0000383ffff */
[----:B------:R-:W-:-:S00]  /*b630*/  NOP ;  /* 0x0000000000007918 */ /* 0x000fc00000000000 */
        /* <DEDUP_REMOVED lines=12> */
.L_x_20:


//--------------------- .nv.shared.matmul_kernel  --------------------------
	.section	.nv.shared.matmul_kernel,"aw",@nobits
	.sectionflags	@""
	.align	16
	.zero		1024


//--------------------- .nv.shared.reserved.0     --------------------------
	.section	.nv.shared.reserved.0,"aw",@nobits
	.align	8
	.weak		__nv_reservedSMEM_offset_0_alias
	.size		__nv_reservedSMEM_offset_0_alias, 0, 64
	.other		__nv_reservedSMEM_offset_0_alias,@"STO_CUDA_RESERVED_SHARED STV_DEFAULT"
__nv_reservedSMEM_offset_0_alias:
	.zero		0
.nv.shared.reserved.0:
	.zero		64
	.weak		__nv_reservedSMEM_allocation_phase
	.type		__nv_reservedSMEM_allocation_phase,@object
	.size		__nv_reservedSMEM_allocation_phase,(.L_0 - __nv_reservedSMEM_allocation_phase)
__nv_reservedSMEM_allocation_phase:
	.zero		1
.L_0:
	.zero		7
	.weak		__nv_reservedSMEM_devtool_atexit_pc
	.type		__nv_reservedSMEM_devtool_atexit_pc,@object
	.size		__nv_reservedSMEM_devtool_atexit_pc,(__nv_reservedSMEM_allocation_mask - __nv_reservedSMEM_devtool_atexit_pc)
__nv_reservedSMEM_devtool_atexit_pc:
	.zero		8
	.weak		__nv_reservedSMEM_allocation_mask
	.type		__nv_reservedSMEM_allocation_mask,@object
	.size		__nv_reservedSMEM_allocation_mask,(.L_2 - __nv_reservedSMEM_allocation_mask)
__nv_reservedSMEM_allocation_mask:
	.zero		4
.L_2:


//--------------------- .nv.constant0.matmul_kernel --------------------------
	.section	.nv.constant0.matmul_kernel,"a",@progbits
	.sectionflags	@""
	.align	4
.nv.constant0.matmul_kernel:
	.zero		976


//--------------------- SYMBOLS --------------------------

	.type		.nv.reservedSmem.offset0,@object
	.size		.nv.reservedSmem.offset0,0x4
	.type		.nv.reservedSmem.cap,@object
	.size		.nv.reservedSmem.cap,0x4
